//
// Generated by NVIDIA NVVM Compiler
//
// Compiler Build ID: CL-36424714
// Cuda compilation tools, release 13.0, V13.0.88
// Based on NVVM 20.0.0
//

.version 9.0
.target sm_100
.address_size 64

	// .globl	_Z4sortPiS_S_i
.extern .func  (.param .b32 func_retval0) vprintf
(
	.param .b64 vprintf_param_0,
	.param .b64 vprintf_param_1
)
;
.global .align 4 .b8 Ad[36];
.global .align 4 .b8 Bd[36];
.global .align 1 .b8 $str[3] = {9, 91};
.global .align 1 .b8 $str$1[5] = {37, 100, 44, 32};
.global .align 1 .b8 $str$2[3] = {93, 10};
.global .align 1 .b8 $str$3[33] = {9, 9, 37, 100, 32, 32, 61, 32, 105, 100, 120, 32, 40, 37, 100, 32, 44, 32, 37, 100, 32, 101, 116, 32, 37, 100, 32, 44, 32, 37, 100, 10};
.global .align 1 .b8 $str$4[16] = {33, 33, 33, 33, 33, 33, 33, 33, 33, 33, 33, 32, 37, 100, 10};
.global .align 1 .b8 $str$7[6] = {112, 108, 111, 112, 10};
.global .align 1 .b8 $str$8[46] = {37, 100, 32, 45, 62, 32, 109, 101, 114, 103, 101, 80, 97, 116, 104, 40, 82, 43, 37, 100, 44, 83, 43, 37, 100, 32, 44, 37, 100, 44, 32, 83, 43, 37, 100, 44, 32, 37, 100, 44, 37, 100, 41, 59, 10};

.visible .entry _Z4sortPiS_S_i(
	.param .u64 .ptr .align 1 _Z4sortPiS_S_i_param_0,
	.param .u64 .ptr .align 1 _Z4sortPiS_S_i_param_1,
	.param .u64 .ptr .align 1 _Z4sortPiS_S_i_param_2,
	.param .u32 _Z4sortPiS_S_i_param_3
)
{
	.local .align 8 .b8 	__local_depot0[96];
	.reg .b64 	%SP;
	.reg .b64 	%SPL;
	.reg .pred 	%p<75>;
	.reg .b16 	%rs<15>;
	.reg .b32 	%r<475>;
	.reg .b64 	%rd<123>;

	mov.u64 	%SPL, __local_depot0;
	cvta.local.u64 	%SP, %SPL;
	ld.param.u64 	%rd18, [_Z4sortPiS_S_i_param_0];
	ld.param.u64 	%rd19, [_Z4sortPiS_S_i_param_1];
	ld.param.u32 	%r114, [_Z4sortPiS_S_i_param_3];
	cvta.to.global.u64 	%rd1, %rd18;
	cvta.to.global.u64 	%rd2, %rd19;
	add.u64 	%rd20, %SP, 16;
	add.u64 	%rd3, %SPL, 16;
	mov.u32 	%r115, %tid.x;
	mov.u32 	%r116, %ctaid.x;
	mov.u32 	%r117, %ntid.x;
	mad.lo.s32 	%r1, %r116, %r117, %r115;
	shr.s32 	%r118, %r114, 31;
	shr.u32 	%r119, %r118, 29;
	add.s32 	%r120, %r114, %r119;
	shr.s32 	%r464, %r120, 3;
	setp.lt.s32 	%p4, %r114, 4;
	@%p4 bra 	$L__BB0_98;
	setp.lt.u32 	%p5, %r114, 8;
	@%p5 bra 	$L__BB0_56;
	mul.lo.s32 	%r3, %r464, %r1;
	mov.b32 	%r439, 0;
	mov.b16 	%rs13, 0;
	mov.u16 	%rs14, %rs13;
$L__BB0_3:
	mov.u32 	%r449, %r439;
	add.s32 	%r439, %r449, 1;
	max.s32 	%r6, %r464, %r439;
	sub.s32 	%r7, %r6, %r449;
	add.s32 	%r122, %r449, %r3;
	mul.wide.s32 	%rd21, %r122, 4;
	add.s64 	%rd4, %rd1, %rd21;
	sub.s32 	%r123, %r449, %r6;
	setp.gt.u32 	%p6, %r123, -8;
	@%p6 bra 	$L__BB0_22;
	and.b32  	%r8, %r7, -8;
	mov.b32 	%r441, 0;
$L__BB0_5:
	.pragma "nounroll";
	ld.global.u32 	%r443, [%rd4];
	add.s32 	%r125, %r449, %r3;
	mul.wide.s32 	%rd22, %r125, 4;
	add.s64 	%rd5, %rd1, %rd22;
	ld.global.u32 	%r14, [%rd5];
	setp.le.s32 	%p7, %r443, %r14;
	@%p7 bra 	$L__BB0_7;
	st.global.u32 	[%rd4], %r14;
	st.global.u32 	[%rd5], %r443;
	ld.global.u32 	%r443, [%rd4];
$L__BB0_7:
	ld.global.u32 	%r17, [%rd5+4];
	setp.le.s32 	%p8, %r443, %r17;
	@%p8 bra 	$L__BB0_9;
	st.global.u32 	[%rd4], %r17;
	st.global.u32 	[%rd5+4], %r443;
	ld.global.u32 	%r443, [%rd4];
$L__BB0_9:
	ld.global.u32 	%r20, [%rd5+8];
	setp.le.s32 	%p9, %r443, %r20;
	@%p9 bra 	$L__BB0_11;
	st.global.u32 	[%rd4], %r20;
	st.global.u32 	[%rd5+8], %r443;
	ld.global.u32 	%r443, [%rd4];
$L__BB0_11:
	ld.global.u32 	%r23, [%rd5+12];
	setp.le.s32 	%p10, %r443, %r23;
	@%p10 bra 	$L__BB0_13;
	st.global.u32 	[%rd4], %r23;
	st.global.u32 	[%rd5+12], %r443;
	ld.global.u32 	%r443, [%rd4];
$L__BB0_13:
	ld.global.u32 	%r26, [%rd5+16];
	setp.le.s32 	%p11, %r443, %r26;
	@%p11 bra 	$L__BB0_15;
	st.global.u32 	[%rd4], %r26;
	st.global.u32 	[%rd5+16], %r443;
	ld.global.u32 	%r443, [%rd4];
$L__BB0_15:
	ld.global.u32 	%r29, [%rd5+20];
	setp.le.s32 	%p12, %r443, %r29;
	@%p12 bra 	$L__BB0_17;
	st.global.u32 	[%rd4], %r29;
	st.global.u32 	[%rd5+20], %r443;
	ld.global.u32 	%r443, [%rd4];
$L__BB0_17:
	ld.global.u32 	%r32, [%rd5+24];
	setp.le.s32 	%p13, %r443, %r32;
	@%p13 bra 	$L__BB0_19;
	st.global.u32 	[%rd4], %r32;
	st.global.u32 	[%rd5+24], %r443;
	ld.global.u32 	%r443, [%rd4];
$L__BB0_19:
	ld.global.u32 	%r35, [%rd5+28];
	setp.le.s32 	%p14, %r443, %r35;
	@%p14 bra 	$L__BB0_21;
	st.global.u32 	[%rd4], %r35;
	st.global.u32 	[%rd5+28], %r443;
$L__BB0_21:
	add.s32 	%r449, %r449, 8;
	add.s32 	%r441, %r441, 8;
	setp.ne.s32 	%p15, %r441, %r8;
	@%p15 bra 	$L__BB0_5;
$L__BB0_22:
	and.b32  	%r126, %r7, 7;
	setp.eq.s32 	%p16, %r126, 0;
	@%p16 bra 	$L__BB0_43;
	cvt.u16.u32 	%rs8, %r6;
	sub.s16 	%rs9, %rs8, %rs14;
	cvt.u32.u16 	%r127, %rs9;
	and.b32  	%r39, %r127, 7;
	add.s32 	%r128, %r39, -1;
	setp.lt.u32 	%p17, %r128, 3;
	@%p17 bra 	$L__BB0_33;
	ld.global.u32 	%r451, [%rd4];
	add.s32 	%r129, %r449, %r3;
	mul.wide.s32 	%rd23, %r129, 4;
	add.s64 	%rd6, %rd1, %rd23;
	ld.global.u32 	%r41, [%rd6];
	setp.le.s32 	%p18, %r451, %r41;
	@%p18 bra 	$L__BB0_26;
	st.global.u32 	[%rd4], %r41;
	st.global.u32 	[%rd6], %r451;
	ld.global.u32 	%r451, [%rd4];
$L__BB0_26:
	ld.global.u32 	%r44, [%rd6+4];
	setp.le.s32 	%p19, %r451, %r44;
	@%p19 bra 	$L__BB0_28;
	st.global.u32 	[%rd4], %r44;
	st.global.u32 	[%rd6+4], %r451;
	ld.global.u32 	%r451, [%rd4];
$L__BB0_28:
	ld.global.u32 	%r47, [%rd6+8];
	setp.le.s32 	%p20, %r451, %r47;
	@%p20 bra 	$L__BB0_30;
	st.global.u32 	[%rd4], %r47;
	st.global.u32 	[%rd6+8], %r451;
	ld.global.u32 	%r451, [%rd4];
$L__BB0_30:
	ld.global.u32 	%r50, [%rd6+12];
	setp.le.s32 	%p21, %r451, %r50;
	@%p21 bra 	$L__BB0_32;
	st.global.u32 	[%rd4], %r50;
	st.global.u32 	[%rd6+12], %r451;
$L__BB0_32:
	add.s32 	%r449, %r449, 4;
$L__BB0_33:
	and.b32  	%r130, %r39, 3;
	setp.eq.s32 	%p22, %r130, 0;
	@%p22 bra 	$L__BB0_43;
	sub.s16 	%rs3, %rs8, %rs13;
	and.b16  	%rs11, %rs3, 3;
	setp.eq.s16 	%p23, %rs11, 1;
	@%p23 bra 	$L__BB0_40;
	ld.global.u32 	%r454, [%rd4];
	add.s32 	%r131, %r449, %r3;
	mul.wide.s32 	%rd24, %r131, 4;
	add.s64 	%rd7, %rd1, %rd24;
	ld.global.u32 	%r54, [%rd7];
	setp.le.s32 	%p24, %r454, %r54;
	@%p24 bra 	$L__BB0_37;
	st.global.u32 	[%rd4], %r54;
	st.global.u32 	[%rd7], %r454;
	ld.global.u32 	%r454, [%rd4];
$L__BB0_37:
	ld.global.u32 	%r57, [%rd7+4];
	setp.le.s32 	%p25, %r454, %r57;
	@%p25 bra 	$L__BB0_39;
	st.global.u32 	[%rd4], %r57;
	st.global.u32 	[%rd7+4], %r454;
$L__BB0_39:
	add.s32 	%r449, %r449, 2;
$L__BB0_40:
	and.b16  	%rs12, %rs3, 1;
	setp.eq.b16 	%p26, %rs12, 1;
	not.pred 	%p27, %p26;
	@%p27 bra 	$L__BB0_43;
	ld.global.u32 	%r60, [%rd4];
	add.s32 	%r132, %r449, %r3;
	mul.wide.s32 	%rd25, %r132, 4;
	add.s64 	%rd8, %rd1, %rd25;
	ld.global.u32 	%r61, [%rd8];
	setp.le.s32 	%p28, %r60, %r61;
	@%p28 bra 	$L__BB0_43;
	st.global.u32 	[%rd4], %r61;
	st.global.u32 	[%rd8], %r60;
$L__BB0_43:
	setp.eq.s32 	%p29, %r439, %r464;
	add.s16 	%rs14, %rs14, 1;
	add.s16 	%rs13, %rs13, 1;
	@%p29 bra 	$L__BB0_44;
	bra.uni 	$L__BB0_3;
$L__BB0_44:
	add.s32 	%r134, %r464, -1;
	and.b32  	%r9, %r464, 15;
	setp.lt.u32 	%p30, %r134, 15;
	mov.b32 	%r457, 0;
	@%p30 bra 	$L__BB0_47;
	and.b32  	%r457, %r464, 268435440;
	mov.b32 	%r456, 0;
$L__BB0_46:
	.pragma "nounroll";
	add.s32 	%r136, %r456, %r3;
	mul.wide.s32 	%rd26, %r136, 4;
	add.s64 	%rd27, %rd1, %rd26;
	ld.global.u32 	%r137, [%rd27];
	add.s64 	%rd28, %rd2, %rd26;
	st.global.u32 	[%rd28], %r137;
	ld.global.u32 	%r138, [%rd27+4];
	st.global.u32 	[%rd28+4], %r138;
	ld.global.u32 	%r139, [%rd27+8];
	st.global.u32 	[%rd28+8], %r139;
	ld.global.u32 	%r140, [%rd27+12];
	st.global.u32 	[%rd28+12], %r140;
	ld.global.u32 	%r141, [%rd27+16];
	st.global.u32 	[%rd28+16], %r141;
	ld.global.u32 	%r142, [%rd27+20];
	st.global.u32 	[%rd28+20], %r142;
	ld.global.u32 	%r143, [%rd27+24];
	st.global.u32 	[%rd28+24], %r143;
	ld.global.u32 	%r144, [%rd27+28];
	st.global.u32 	[%rd28+28], %r144;
	ld.global.u32 	%r145, [%rd27+32];
	st.global.u32 	[%rd28+32], %r145;
	ld.global.u32 	%r146, [%rd27+36];
	st.global.u32 	[%rd28+36], %r146;
	ld.global.u32 	%r147, [%rd27+40];
	st.global.u32 	[%rd28+40], %r147;
	ld.global.u32 	%r148, [%rd27+44];
	st.global.u32 	[%rd28+44], %r148;
	ld.global.u32 	%r149, [%rd27+48];
	st.global.u32 	[%rd28+48], %r149;
	ld.global.u32 	%r150, [%rd27+52];
	st.global.u32 	[%rd28+52], %r150;
	ld.global.u32 	%r151, [%rd27+56];
	st.global.u32 	[%rd28+56], %r151;
	ld.global.u32 	%r152, [%rd27+60];
	st.global.u32 	[%rd28+60], %r152;
	add.s32 	%r456, %r456, 16;
	setp.ne.s32 	%p31, %r456, %r457;
	@%p31 bra 	$L__BB0_46;
$L__BB0_47:
	setp.eq.s32 	%p32, %r9, 0;
	@%p32 bra 	$L__BB0_56;
	and.b32  	%r65, %r464, 7;
	setp.lt.u32 	%p33, %r9, 8;
	@%p33 bra 	$L__BB0_50;
	add.s32 	%r153, %r457, %r3;
	mul.wide.s32 	%rd29, %r153, 4;
	add.s64 	%rd30, %rd1, %rd29;
	ld.global.u32 	%r154, [%rd30];
	add.s64 	%rd31, %rd2, %rd29;
	st.global.u32 	[%rd31], %r154;
	ld.global.u32 	%r155, [%rd30+4];
	st.global.u32 	[%rd31+4], %r155;
	ld.global.u32 	%r156, [%rd30+8];
	st.global.u32 	[%rd31+8], %r156;
	ld.global.u32 	%r157, [%rd30+12];
	st.global.u32 	[%rd31+12], %r157;
	ld.global.u32 	%r158, [%rd30+16];
	st.global.u32 	[%rd31+16], %r158;
	ld.global.u32 	%r159, [%rd30+20];
	st.global.u32 	[%rd31+20], %r159;
	ld.global.u32 	%r160, [%rd30+24];
	st.global.u32 	[%rd31+24], %r160;
	ld.global.u32 	%r161, [%rd30+28];
	st.global.u32 	[%rd31+28], %r161;
	add.s32 	%r457, %r457, 8;
$L__BB0_50:
	setp.eq.s32 	%p34, %r65, 0;
	@%p34 bra 	$L__BB0_56;
	and.b32  	%r68, %r464, 3;
	setp.lt.u32 	%p35, %r65, 4;
	@%p35 bra 	$L__BB0_53;
	add.s32 	%r162, %r457, %r3;
	mul.wide.s32 	%rd32, %r162, 4;
	add.s64 	%rd33, %rd1, %rd32;
	ld.global.u32 	%r163, [%rd33];
	add.s64 	%rd34, %rd2, %rd32;
	st.global.u32 	[%rd34], %r163;
	ld.global.u32 	%r164, [%rd33+4];
	st.global.u32 	[%rd34+4], %r164;
	ld.global.u32 	%r165, [%rd33+8];
	st.global.u32 	[%rd34+8], %r165;
	ld.global.u32 	%r166, [%rd33+12];
	st.global.u32 	[%rd34+12], %r166;
	add.s32 	%r457, %r457, 4;
$L__BB0_53:
	setp.eq.s32 	%p36, %r68, 0;
	@%p36 bra 	$L__BB0_56;
	mov.b32 	%r461, 0;
$L__BB0_55:
	.pragma "nounroll";
	add.s32 	%r168, %r457, %r3;
	mul.wide.s32 	%rd35, %r168, 4;
	add.s64 	%rd36, %rd1, %rd35;
	ld.global.u32 	%r169, [%rd36];
	add.s64 	%rd37, %rd2, %rd35;
	st.global.u32 	[%rd37], %r169;
	add.s32 	%r457, %r457, 1;
	add.s32 	%r461, %r461, 1;
	setp.ne.s32 	%p37, %r461, %r68;
	@%p37 bra 	$L__BB0_55;
$L__BB0_56:
	setp.ne.s32 	%p38, %r1, 1;
	@%p38 bra 	$L__BB0_58;
	add.u64 	%rd38, %SP, 0;
	add.u64 	%rd39, %SPL, 0;
	mov.u64 	%rd40, $str;
	cvta.global.u64 	%rd41, %rd40;
	{ // callseq 0, 0
	.param .b64 param0;
	st.param.b64 	[param0], %rd41;
	.param .b64 param1;
	st.param.b64 	[param1], 0;
	.param .b32 retval0;
	call.uni (retval0), 
	vprintf, 
	(
	param0, 
	param1
	);
	ld.param.b32 	%r170, [retval0];
	} // callseq 0
	ld.global.u32 	%r172, [%rd1];
	st.local.u32 	[%rd39], %r172;
	mov.u64 	%rd42, $str$1;
	cvta.global.u64 	%rd43, %rd42;
	{ // callseq 1, 0
	.param .b64 param0;
	st.param.b64 	[param0], %rd43;
	.param .b64 param1;
	st.param.b64 	[param1], %rd38;
	.param .b32 retval0;
	call.uni (retval0), 
	vprintf, 
	(
	param0, 
	param1
	);
	ld.param.b32 	%r173, [retval0];
	} // callseq 1
	ld.global.u32 	%r175, [%rd1+4];
	st.local.u32 	[%rd39], %r175;
	{ // callseq 2, 0
	.param .b64 param0;
	st.param.b64 	[param0], %rd43;
	.param .b64 param1;
	st.param.b64 	[param1], %rd38;
	.param .b32 retval0;
	call.uni (retval0), 
	vprintf, 
	(
	param0, 
	param1
	);
	ld.param.b32 	%r176, [retval0];
	} // callseq 2
	ld.global.u32 	%r178, [%rd1+8];
	st.local.u32 	[%rd39], %r178;
	{ // callseq 3, 0
	.param .b64 param0;
	st.param.b64 	[param0], %rd43;
	.param .b64 param1;
	st.param.b64 	[param1], %rd38;
	.param .b32 retval0;
	call.uni (retval0), 
	vprintf, 
	(
	param0, 
	param1
	);
	ld.param.b32 	%r179, [retval0];
	} // callseq 3
	ld.global.u32 	%r181, [%rd1+12];
	st.local.u32 	[%rd39], %r181;
	{ // callseq 4, 0
	.param .b64 param0;
	st.param.b64 	[param0], %rd43;
	.param .b64 param1;
	st.param.b64 	[param1], %rd38;
	.param .b32 retval0;
	call.uni (retval0), 
	vprintf, 
	(
	param0, 
	param1
	);
	ld.param.b32 	%r182, [retval0];
	} // callseq 4
	ld.global.u32 	%r184, [%rd1+16];
	st.local.u32 	[%rd39], %r184;
	{ // callseq 5, 0
	.param .b64 param0;
	st.param.b64 	[param0], %rd43;
	.param .b64 param1;
	st.param.b64 	[param1], %rd38;
	.param .b32 retval0;
	call.uni (retval0), 
	vprintf, 
	(
	param0, 
	param1
	);
	ld.param.b32 	%r185, [retval0];
	} // callseq 5
	ld.global.u32 	%r187, [%rd1+20];
	st.local.u32 	[%rd39], %r187;
	{ // callseq 6, 0
	.param .b64 param0;
	st.param.b64 	[param0], %rd43;
	.param .b64 param1;
	st.param.b64 	[param1], %rd38;
	.param .b32 retval0;
	call.uni (retval0), 
	vprintf, 
	(
	param0, 
	param1
	);
	ld.param.b32 	%r188, [retval0];
	} // callseq 6
	ld.global.u32 	%r190, [%rd1+24];
	st.local.u32 	[%rd39], %r190;
	{ // callseq 7, 0
	.param .b64 param0;
	st.param.b64 	[param0], %rd43;
	.param .b64 param1;
	st.param.b64 	[param1], %rd38;
	.param .b32 retval0;
	call.uni (retval0), 
	vprintf, 
	(
	param0, 
	param1
	);
	ld.param.b32 	%r191, [retval0];
	} // callseq 7
	ld.global.u32 	%r193, [%rd1+28];
	st.local.u32 	[%rd39], %r193;
	{ // callseq 8, 0
	.param .b64 param0;
	st.param.b64 	[param0], %rd43;
	.param .b64 param1;
	st.param.b64 	[param1], %rd38;
	.param .b32 retval0;
	call.uni (retval0), 
	vprintf, 
	(
	param0, 
	param1
	);
	ld.param.b32 	%r194, [retval0];
	} // callseq 8
	ld.global.u32 	%r196, [%rd1+32];
	st.local.u32 	[%rd39], %r196;
	{ // callseq 9, 0
	.param .b64 param0;
	st.param.b64 	[param0], %rd43;
	.param .b64 param1;
	st.param.b64 	[param1], %rd38;
	.param .b32 retval0;
	call.uni (retval0), 
	vprintf, 
	(
	param0, 
	param1
	);
	ld.param.b32 	%r197, [retval0];
	} // callseq 9
	ld.global.u32 	%r199, [%rd1+36];
	st.local.u32 	[%rd39], %r199;
	{ // callseq 10, 0
	.param .b64 param0;
	st.param.b64 	[param0], %rd43;
	.param .b64 param1;
	st.param.b64 	[param1], %rd38;
	.param .b32 retval0;
	call.uni (retval0), 
	vprintf, 
	(
	param0, 
	param1
	);
	ld.param.b32 	%r200, [retval0];
	} // callseq 10
	ld.global.u32 	%r202, [%rd1+40];
	st.local.u32 	[%rd39], %r202;
	{ // callseq 11, 0
	.param .b64 param0;
	st.param.b64 	[param0], %rd43;
	.param .b64 param1;
	st.param.b64 	[param1], %rd38;
	.param .b32 retval0;
	call.uni (retval0), 
	vprintf, 
	(
	param0, 
	param1
	);
	ld.param.b32 	%r203, [retval0];
	} // callseq 11
	ld.global.u32 	%r205, [%rd1+44];
	st.local.u32 	[%rd39], %r205;
	{ // callseq 12, 0
	.param .b64 param0;
	st.param.b64 	[param0], %rd43;
	.param .b64 param1;
	st.param.b64 	[param1], %rd38;
	.param .b32 retval0;
	call.uni (retval0), 
	vprintf, 
	(
	param0, 
	param1
	);
	ld.param.b32 	%r206, [retval0];
	} // callseq 12
	ld.global.u32 	%r208, [%rd1+48];
	st.local.u32 	[%rd39], %r208;
	{ // callseq 13, 0
	.param .b64 param0;
	st.param.b64 	[param0], %rd43;
	.param .b64 param1;
	st.param.b64 	[param1], %rd38;
	.param .b32 retval0;
	call.uni (retval0), 
	vprintf, 
	(
	param0, 
	param1
	);
	ld.param.b32 	%r209, [retval0];
	} // callseq 13
	ld.global.u32 	%r211, [%rd1+52];
	st.local.u32 	[%rd39], %r211;
	{ // callseq 14, 0
	.param .b64 param0;
	st.param.b64 	[param0], %rd43;
	.param .b64 param1;
	st.param.b64 	[param1], %rd38;
	.param .b32 retval0;
	call.uni (retval0), 
	vprintf, 
	(
	param0, 
	param1
	);
	ld.param.b32 	%r212, [retval0];
	} // callseq 14
	ld.global.u32 	%r214, [%rd1+56];
	st.local.u32 	[%rd39], %r214;
	{ // callseq 15, 0
	.param .b64 param0;
	st.param.b64 	[param0], %rd43;
	.param .b64 param1;
	st.param.b64 	[param1], %rd38;
	.param .b32 retval0;
	call.uni (retval0), 
	vprintf, 
	(
	param0, 
	param1
	);
	ld.param.b32 	%r215, [retval0];
	} // callseq 15
	ld.global.u32 	%r217, [%rd1+60];
	st.local.u32 	[%rd39], %r217;
	{ // callseq 16, 0
	.param .b64 param0;
	st.param.b64 	[param0], %rd43;
	.param .b64 param1;
	st.param.b64 	[param1], %rd38;
	.param .b32 retval0;
	call.uni (retval0), 
	vprintf, 
	(
	param0, 
	param1
	);
	ld.param.b32 	%r218, [retval0];
	} // callseq 16
	mov.u64 	%rd44, $str$2;
	cvta.global.u64 	%rd45, %rd44;
	{ // callseq 17, 0
	.param .b64 param0;
	st.param.b64 	[param0], %rd45;
	.param .b64 param1;
	st.param.b64 	[param1], 0;
	.param .b32 retval0;
	call.uni (retval0), 
	vprintf, 
	(
	param0, 
	param1
	);
	ld.param.b32 	%r220, [retval0];
	} // callseq 17
$L__BB0_58:
	bar.sync 	0;
	shl.b32 	%r462, %r464, 1;
	setp.gt.s32 	%p39, %r462, %r114;
	@%p39 bra 	$L__BB0_98;
	cvta.to.local.u64 	%rd9, %rd20;
	add.u64 	%rd10, %SPL, 8;
	add.u64 	%rd11, %SPL, 8;
	add.s64 	%rd12, %rd1, 32;
	add.s64 	%rd13, %rd2, 32;
	mov.b32 	%r463, 2;
$L__BB0_60:
	mov.u32 	%r76, %r462;
	shl.b32 	%r463, %r463, 1;
	add.s32 	%r223, %r463, -1;
	not.b32 	%r224, %r463;
	and.b32  	%r225, %r224, %r223;
	popc.b32 	%r226, %r225;
	shr.u32 	%r227, %r114, %r226;
	setp.ge.s32 	%p40, %r1, %r227;
	@%p40 bra 	$L__BB0_83;
	setp.ne.s32 	%p41, %r1, 1;
	mul.lo.s32 	%r80, %r76, %r1;
	and.b32  	%r81, %r464, 2147483647;
	add.s32 	%r228, %r80, %r81;
	add.u64 	%rd49, %SP, 64;
	add.u64 	%rd50, %SPL, 64;
	st.local.v2.u32 	[%rd50], {%r1, %r80};
	st.local.v2.u32 	[%rd50+8], {%r80, %r81};
	st.local.v2.u32 	[%rd50+16], {%r228, %r81};
	mov.b32 	%r229, 1;
	st.local.u32 	[%rd50+24], %r229;
	mov.u64 	%rd51, $str$8;
	cvta.global.u64 	%rd52, %rd51;
	{ // callseq 18, 0
	.param .b64 param0;
	st.param.b64 	[param0], %rd52;
	.param .b64 param1;
	st.param.b64 	[param1], %rd49;
	.param .b32 retval0;
	call.uni (retval0), 
	vprintf, 
	(
	param0, 
	param1
	);
	ld.param.b32 	%r230, [retval0];
	} // callseq 18
	@%p41 bra 	$L__BB0_63;
	mov.u64 	%rd53, $str;
	cvta.global.u64 	%rd54, %rd53;
	{ // callseq 19, 0
	.param .b64 param0;
	st.param.b64 	[param0], %rd54;
	.param .b64 param1;
	st.param.b64 	[param1], 0;
	.param .b32 retval0;
	call.uni (retval0), 
	vprintf, 
	(
	param0, 
	param1
	);
	ld.param.b32 	%r232, [retval0];
	} // callseq 19
	ld.global.u32 	%r234, [%rd2+16];
	add.u64 	%rd55, %SP, 0;
	add.u64 	%rd56, %SPL, 0;
	st.local.u32 	[%rd56], %r234;
	mov.u64 	%rd57, $str$1;
	cvta.global.u64 	%rd58, %rd57;
	{ // callseq 20, 0
	.param .b64 param0;
	st.param.b64 	[param0], %rd58;
	.param .b64 param1;
	st.param.b64 	[param1], %rd55;
	.param .b32 retval0;
	call.uni (retval0), 
	vprintf, 
	(
	param0, 
	param1
	);
	ld.param.b32 	%r235, [retval0];
	} // callseq 20
	ld.global.u32 	%r237, [%rd2+20];
	st.local.u32 	[%rd56], %r237;
	{ // callseq 21, 0
	.param .b64 param0;
	st.param.b64 	[param0], %rd58;
	.param .b64 param1;
	st.param.b64 	[param1], %rd55;
	.param .b32 retval0;
	call.uni (retval0), 
	vprintf, 
	(
	param0, 
	param1
	);
	ld.param.b32 	%r238, [retval0];
	} // callseq 21
	ld.global.u32 	%r240, [%rd2+24];
	st.local.u32 	[%rd56], %r240;
	{ // callseq 22, 0
	.param .b64 param0;
	st.param.b64 	[param0], %rd58;
	.param .b64 param1;
	st.param.b64 	[param1], %rd55;
	.param .b32 retval0;
	call.uni (retval0), 
	vprintf, 
	(
	param0, 
	param1
	);
	ld.param.b32 	%r241, [retval0];
	} // callseq 22
	ld.global.u32 	%r243, [%rd2+28];
	st.local.u32 	[%rd56], %r243;
	{ // callseq 23, 0
	.param .b64 param0;
	st.param.b64 	[param0], %rd58;
	.param .b64 param1;
	st.param.b64 	[param1], %rd55;
	.param .b32 retval0;
	call.uni (retval0), 
	vprintf, 
	(
	param0, 
	param1
	);
	ld.param.b32 	%r244, [retval0];
	} // callseq 23
	mov.u64 	%rd59, $str$2;
	cvta.global.u64 	%rd60, %rd59;
	{ // callseq 24, 0
	.param .b64 param0;
	st.param.b64 	[param0], %rd60;
	.param .b64 param1;
	st.param.b64 	[param1], 0;
	.param .b32 retval0;
	call.uni (retval0), 
	vprintf, 
	(
	param0, 
	param1
	);
	ld.param.b32 	%r246, [retval0];
	} // callseq 24
$L__BB0_63:
	cvt.s64.s32 	%rd14, %r80;
	mul.wide.s32 	%rd61, %r80, 4;
	add.s64 	%rd15, %rd2, %rd61;
	mul.wide.u32 	%rd62, %r81, 4;
	add.s64 	%rd16, %rd15, %rd62;
	ld.global.u32 	%r248, [%rd15];
	ld.global.u32 	%r249, [%rd15+4];
	ld.global.u32 	%r250, [%rd16];
	ld.global.u32 	%r251, [%rd16+4];
	mov.b32 	%r252, 1;
	st.local.v2.u32 	[%rd3], {%r252, %r248};
	st.local.v2.u32 	[%rd3+8], {%r249, %r250};
	st.local.u32 	[%rd3+16], %r251;
	mov.u64 	%rd63, $str$3;
	cvta.global.u64 	%rd64, %rd63;
	add.u64 	%rd65, %SP, 16;
	{ // callseq 25, 0
	.param .b64 param0;
	st.param.b64 	[param0], %rd64;
	.param .b64 param1;
	st.param.b64 	[param1], %rd65;
	.param .b32 retval0;
	call.uni (retval0), 
	vprintf, 
	(
	param0, 
	param1
	);
	ld.param.b32 	%r253, [retval0];
	} // callseq 25
	ld.global.u32 	%r255, [%rd15];
	setp.ne.s32 	%p43, %r255, 2;
	mov.pred 	%p73, 0;
	@%p43 bra 	$L__BB0_65;
	ld.global.u32 	%r256, [%rd15+4];
	setp.eq.s32 	%p73, %r256, 9;
$L__BB0_65:
	setp.ne.s32 	%p45, %r81, 2;
	not.pred 	%p46, %p73;
	mov.pred 	%p74, -1;
	or.pred  	%p47, %p45, %p46;
	@%p47 bra 	$L__BB0_69;
	ld.global.u32 	%r257, [%rd16];
	setp.ne.s32 	%p49, %r257, 7;
	@%p49 bra 	$L__BB0_69;
	ld.global.u32 	%r258, [%rd16+4];
	setp.ne.s32 	%p51, %r258, 10;
	@%p51 bra 	$L__BB0_69;
	mov.b32 	%r259, 1;
	st.local.u32 	[%rd3], %r259;
	mov.u64 	%rd66, $str$4;
	cvta.global.u64 	%rd67, %rd66;
	{ // callseq 26, 0
	.param .b64 param0;
	st.param.b64 	[param0], %rd67;
	.param .b64 param1;
	st.param.b64 	[param1], %rd65;
	.param .b32 retval0;
	call.uni (retval0), 
	vprintf, 
	(
	param0, 
	param1
	);
	ld.param.b32 	%r260, [retval0];
	} // callseq 26
	mov.pred 	%p74, 0;
$L__BB0_69:
	mov.b32 	%r262, 0;
	st.global.u32 	[Ad], %r262;
	st.global.u32 	[Bd], %r262;
	st.global.u32 	[Ad+4], %r81;
	st.global.u32 	[Bd+4], %r81;
	bar.sync 	0;
	@%p74 bra 	$L__BB0_71;
	mov.u64 	%rd69, $str$7;
	cvta.global.u64 	%rd70, %rd69;
	{ // callseq 27, 0
	.param .b64 param0;
	st.param.b64 	[param0], %rd70;
	.param .b64 param1;
	st.param.b64 	[param1], 0;
	.param .b32 retval0;
	call.uni (retval0), 
	vprintf, 
	(
	param0, 
	param1
	);
	ld.param.b32 	%r263, [retval0];
	} // callseq 27
	mov.u64 	%rd71, $str;
	cvta.global.u64 	%rd72, %rd71;
	{ // callseq 28, 0
	.param .b64 param0;
	st.param.b64 	[param0], %rd72;
	.param .b64 param1;
	st.param.b64 	[param1], 0;
	.param .b32 retval0;
	call.uni (retval0), 
	vprintf, 
	(
	param0, 
	param1
	);
	ld.param.b32 	%r265, [retval0];
	} // callseq 28
	ld.global.u32 	%r267, [Ad];
	st.local.u32 	[%rd11], %r267;
	mov.u64 	%rd73, $str$1;
	cvta.global.u64 	%rd74, %rd73;
	add.u64 	%rd75, %SP, 8;
	{ // callseq 29, 0
	.param .b64 param0;
	st.param.b64 	[param0], %rd74;
	.param .b64 param1;
	st.param.b64 	[param1], %rd75;
	.param .b32 retval0;
	call.uni (retval0), 
	vprintf, 
	(
	param0, 
	param1
	);
	ld.param.b32 	%r268, [retval0];
	} // callseq 29
	ld.global.u32 	%r270, [Ad+4];
	st.local.u32 	[%rd11], %r270;
	{ // callseq 30, 0
	.param .b64 param0;
	st.param.b64 	[param0], %rd74;
	.param .b64 param1;
	st.param.b64 	[param1], %rd75;
	.param .b32 retval0;
	call.uni (retval0), 
	vprintf, 
	(
	param0, 
	param1
	);
	ld.param.b32 	%r271, [retval0];
	} // callseq 30
	ld.global.u32 	%r273, [Ad+8];
	st.local.u32 	[%rd11], %r273;
	{ // callseq 31, 0
	.param .b64 param0;
	st.param.b64 	[param0], %rd74;
	.param .b64 param1;
	st.param.b64 	[param1], %rd75;
	.param .b32 retval0;
	call.uni (retval0), 
	vprintf, 
	(
	param0, 
	param1
	);
	ld.param.b32 	%r274, [retval0];
	} // callseq 31
	ld.global.u32 	%r276, [Ad+12];
	st.local.u32 	[%rd11], %r276;
	{ // callseq 32, 0
	.param .b64 param0;
	st.param.b64 	[param0], %rd74;
	.param .b64 param1;
	st.param.b64 	[param1], %rd75;
	.param .b32 retval0;
	call.uni (retval0), 
	vprintf, 
	(
	param0, 
	param1
	);
	ld.param.b32 	%r277, [retval0];
	} // callseq 32
	ld.global.u32 	%r279, [Ad+16];
	st.local.u32 	[%rd11], %r279;
	{ // callseq 33, 0
	.param .b64 param0;
	st.param.b64 	[param0], %rd74;
	.param .b64 param1;
	st.param.b64 	[param1], %rd75;
	.param .b32 retval0;
	call.uni (retval0), 
	vprintf, 
	(
	param0, 
	param1
	);
	ld.param.b32 	%r280, [retval0];
	} // callseq 33
	ld.global.u32 	%r282, [Ad+20];
	st.local.u32 	[%rd11], %r282;
	{ // callseq 34, 0
	.param .b64 param0;
	st.param.b64 	[param0], %rd74;
	.param .b64 param1;
	st.param.b64 	[param1], %rd75;
	.param .b32 retval0;
	call.uni (retval0), 
	vprintf, 
	(
	param0, 
	param1
	);
	ld.param.b32 	%r283, [retval0];
	} // callseq 34
	ld.global.u32 	%r285, [Ad+24];
	st.local.u32 	[%rd11], %r285;
	{ // callseq 35, 0
	.param .b64 param0;
	st.param.b64 	[param0], %rd74;
	.param .b64 param1;
	st.param.b64 	[param1], %rd75;
	.param .b32 retval0;
	call.uni (retval0), 
	vprintf, 
	(
	param0, 
	param1
	);
	ld.param.b32 	%r286, [retval0];
	} // callseq 35
	ld.global.u32 	%r288, [Ad+28];
	st.local.u32 	[%rd11], %r288;
	{ // callseq 36, 0
	.param .b64 param0;
	st.param.b64 	[param0], %rd74;
	.param .b64 param1;
	st.param.b64 	[param1], %rd75;
	.param .b32 retval0;
	call.uni (retval0), 
	vprintf, 
	(
	param0, 
	param1
	);
	ld.param.b32 	%r289, [retval0];
	} // callseq 36
	ld.global.u32 	%r291, [Ad+32];
	st.local.u32 	[%rd11], %r291;
	{ // callseq 37, 0
	.param .b64 param0;
	st.param.b64 	[param0], %rd74;
	.param .b64 param1;
	st.param.b64 	[param1], %rd75;
	.param .b32 retval0;
	call.uni (retval0), 
	vprintf, 
	(
	param0, 
	param1
	);
	ld.param.b32 	%r292, [retval0];
	} // callseq 37
	mov.u64 	%rd76, $str$2;
	cvta.global.u64 	%rd77, %rd76;
	{ // callseq 38, 0
	.param .b64 param0;
	st.param.b64 	[param0], %rd77;
	.param .b64 param1;
	st.param.b64 	[param1], 0;
	.param .b32 retval0;
	call.uni (retval0), 
	vprintf, 
	(
	param0, 
	param1
	);
	ld.param.b32 	%r294, [retval0];
	} // callseq 38
	{ // callseq 39, 0
	.param .b64 param0;
	st.param.b64 	[param0], %rd72;
	.param .b64 param1;
	st.param.b64 	[param1], 0;
	.param .b32 retval0;
	call.uni (retval0), 
	vprintf, 
	(
	param0, 
	param1
	);
	ld.param.b32 	%r296, [retval0];
	} // callseq 39
	ld.global.u32 	%r298, [Bd];
	st.local.u32 	[%rd10], %r298;
	{ // callseq 40, 0
	.param .b64 param0;
	st.param.b64 	[param0], %rd74;
	.param .b64 param1;
	st.param.b64 	[param1], %rd75;
	.param .b32 retval0;
	call.uni (retval0), 
	vprintf, 
	(
	param0, 
	param1
	);
	ld.param.b32 	%r299, [retval0];
	} // callseq 40
	ld.global.u32 	%r301, [Bd+4];
	st.local.u32 	[%rd10], %r301;
	{ // callseq 41, 0
	.param .b64 param0;
	st.param.b64 	[param0], %rd74;
	.param .b64 param1;
	st.param.b64 	[param1], %rd75;
	.param .b32 retval0;
	call.uni (retval0), 
	vprintf, 
	(
	param0, 
	param1
	);
	ld.param.b32 	%r302, [retval0];
	} // callseq 41
	ld.global.u32 	%r304, [Bd+8];
	st.local.u32 	[%rd10], %r304;
	{ // callseq 42, 0
	.param .b64 param0;
	st.param.b64 	[param0], %rd74;
	.param .b64 param1;
	st.param.b64 	[param1], %rd75;
	.param .b32 retval0;
	call.uni (retval0), 
	vprintf, 
	(
	param0, 
	param1
	);
	ld.param.b32 	%r305, [retval0];
	} // callseq 42
	ld.global.u32 	%r307, [Bd+12];
	st.local.u32 	[%rd10], %r307;
	{ // callseq 43, 0
	.param .b64 param0;
	st.param.b64 	[param0], %rd74;
	.param .b64 param1;
	st.param.b64 	[param1], %rd75;
	.param .b32 retval0;
	call.uni (retval0), 
	vprintf, 
	(
	param0, 
	param1
	);
	ld.param.b32 	%r308, [retval0];
	} // callseq 43
	ld.global.u32 	%r310, [Bd+16];
	st.local.u32 	[%rd10], %r310;
	{ // callseq 44, 0
	.param .b64 param0;
	st.param.b64 	[param0], %rd74;
	.param .b64 param1;
	st.param.b64 	[param1], %rd75;
	.param .b32 retval0;
	call.uni (retval0), 
	vprintf, 
	(
	param0, 
	param1
	);
	ld.param.b32 	%r311, [retval0];
	} // callseq 44
	ld.global.u32 	%r313, [Bd+20];
	st.local.u32 	[%rd10], %r313;
	{ // callseq 45, 0
	.param .b64 param0;
	st.param.b64 	[param0], %rd74;
	.param .b64 param1;
	st.param.b64 	[param1], %rd75;
	.param .b32 retval0;
	call.uni (retval0), 
	vprintf, 
	(
	param0, 
	param1
	);
	ld.param.b32 	%r314, [retval0];
	} // callseq 45
	ld.global.u32 	%r316, [Bd+24];
	st.local.u32 	[%rd10], %r316;
	{ // callseq 46, 0
	.param .b64 param0;
	st.param.b64 	[param0], %rd74;
	.param .b64 param1;
	st.param.b64 	[param1], %rd75;
	.param .b32 retval0;
	call.uni (retval0), 
	vprintf, 
	(
	param0, 
	param1
	);
	ld.param.b32 	%r317, [retval0];
	} // callseq 46
	ld.global.u32 	%r319, [Bd+28];
	st.local.u32 	[%rd10], %r319;
	{ // callseq 47, 0
	.param .b64 param0;
	st.param.b64 	[param0], %rd74;
	.param .b64 param1;
	st.param.b64 	[param1], %rd75;
	.param .b32 retval0;
	call.uni (retval0), 
	vprintf, 
	(
	param0, 
	param1
	);
	ld.param.b32 	%r320, [retval0];
	} // callseq 47
	ld.global.u32 	%r322, [Bd+32];
	st.local.u32 	[%rd10], %r322;
	{ // callseq 48, 0
	.param .b64 param0;
	st.param.b64 	[param0], %rd74;
	.param .b64 param1;
	st.param.b64 	[param1], %rd75;
	.param .b32 retval0;
	call.uni (retval0), 
	vprintf, 
	(
	param0, 
	param1
	);
	ld.param.b32 	%r323, [retval0];
	} // callseq 48
	{ // callseq 49, 0
	.param .b64 param0;
	st.param.b64 	[param0], %rd77;
	.param .b64 param1;
	st.param.b64 	[param1], 0;
	.param .b32 retval0;
	call.uni (retval0), 
	vprintf, 
	(
	param0, 
	param1
	);
	ld.param.b32 	%r325, [retval0];
	} // callseq 49
$L__BB0_71:
	ld.global.u32 	%r468, [Ad];
	ld.global.u32 	%r83, [Ad+4];
	ld.global.u32 	%r469, [Bd];
	ld.global.u32 	%r328, [Bd+4];
	add.s32 	%r86, %r469, %r468;
	setp.ge.s32 	%p53, %r468, %r83;
	setp.ge.s32 	%p54, %r469, %r328;
	and.pred  	%p55, %p53, %p54;
	@%p55 bra 	$L__BB0_81;
	shl.b64 	%rd79, %rd14, 2;
	add.s64 	%rd17, %rd1, %rd79;
	mov.b32 	%r465, 0;
$L__BB0_73:
	setp.ne.s32 	%p56, %r468, %r83;
	@%p56 bra 	$L__BB0_75;
	mul.wide.s32 	%rd92, %r469, 4;
	add.s64 	%rd93, %rd16, %rd92;
	ld.global.u32 	%r334, [%rd93];
	add.s32 	%r335, %r465, %r86;
	mul.wide.s32 	%rd94, %r335, 4;
	add.s64 	%rd95, %rd17, %rd94;
	st.global.u32 	[%rd95], %r334;
	add.s32 	%r469, %r469, 1;
	mov.u32 	%r468, %r83;
	bra.uni 	$L__BB0_80;
$L__BB0_75:
	setp.ne.s32 	%p57, %r469, %r328;
	@%p57 bra 	$L__BB0_77;
	mul.wide.s32 	%rd88, %r468, 4;
	add.s64 	%rd89, %rd15, %rd88;
	ld.global.u32 	%r332, [%rd89];
	add.s32 	%r333, %r465, %r86;
	mul.wide.s32 	%rd90, %r333, 4;
	add.s64 	%rd91, %rd17, %rd90;
	st.global.u32 	[%rd91], %r332;
	add.s32 	%r468, %r468, 1;
	mov.u32 	%r469, %r328;
	bra.uni 	$L__BB0_80;
$L__BB0_77:
	mul.wide.s32 	%rd80, %r468, 4;
	add.s64 	%rd81, %rd15, %rd80;
	ld.global.u32 	%r92, [%rd81];
	mul.wide.s32 	%rd82, %r469, 4;
	add.s64 	%rd83, %rd16, %rd82;
	ld.global.u32 	%r93, [%rd83];
	setp.le.s32 	%p58, %r92, %r93;
	@%p58 bra 	$L__BB0_79;
	add.s32 	%r331, %r465, %r86;
	mul.wide.s32 	%rd86, %r331, 4;
	add.s64 	%rd87, %rd17, %rd86;
	st.global.u32 	[%rd87], %r93;
	add.s32 	%r469, %r469, 1;
	bra.uni 	$L__BB0_80;
$L__BB0_79:
	add.s32 	%r330, %r465, %r86;
	mul.wide.s32 	%rd84, %r330, 4;
	add.s64 	%rd85, %rd17, %rd84;
	st.global.u32 	[%rd85], %r92;
	add.s32 	%r468, %r468, 1;
$L__BB0_80:
	add.s32 	%r465, %r465, 1;
	setp.lt.s32 	%p59, %r468, %r83;
	setp.lt.s32 	%p60, %r469, %r328;
	or.pred  	%p61, %p59, %p60;
	@%p61 bra 	$L__BB0_73;
$L__BB0_81:
	setp.ne.s32 	%p62, %r1, 1;
	bar.sync 	0;
	@%p62 bra 	$L__BB0_83;
	mov.u64 	%rd96, $str;
	cvta.global.u64 	%rd97, %rd96;
	{ // callseq 50, 0
	.param .b64 param0;
	st.param.b64 	[param0], %rd97;
	.param .b64 param1;
	st.param.b64 	[param1], 0;
	.param .b32 retval0;
	call.uni (retval0), 
	vprintf, 
	(
	param0, 
	param1
	);
	ld.param.b32 	%r336, [retval0];
	} // callseq 50
	ld.global.u32 	%r338, [%rd1+16];
	add.u64 	%rd98, %SP, 0;
	add.u64 	%rd99, %SPL, 0;
	st.local.u32 	[%rd99], %r338;
	mov.u64 	%rd100, $str$1;
	cvta.global.u64 	%rd101, %rd100;
	{ // callseq 51, 0
	.param .b64 param0;
	st.param.b64 	[param0], %rd101;
	.param .b64 param1;
	st.param.b64 	[param1], %rd98;
	.param .b32 retval0;
	call.uni (retval0), 
	vprintf, 
	(
	param0, 
	param1
	);
	ld.param.b32 	%r339, [retval0];
	} // callseq 51
	ld.global.u32 	%r341, [%rd1+20];
	st.local.u32 	[%rd99], %r341;
	{ // callseq 52, 0
	.param .b64 param0;
	st.param.b64 	[param0], %rd101;
	.param .b64 param1;
	st.param.b64 	[param1], %rd98;
	.param .b32 retval0;
	call.uni (retval0), 
	vprintf, 
	(
	param0, 
	param1
	);
	ld.param.b32 	%r342, [retval0];
	} // callseq 52
	ld.global.u32 	%r344, [%rd1+24];
	st.local.u32 	[%rd99], %r344;
	{ // callseq 53, 0
	.param .b64 param0;
	st.param.b64 	[param0], %rd101;
	.param .b64 param1;
	st.param.b64 	[param1], %rd98;
	.param .b32 retval0;
	call.uni (retval0), 
	vprintf, 
	(
	param0, 
	param1
	);
	ld.param.b32 	%r345, [retval0];
	} // callseq 53
	ld.global.u32 	%r347, [%rd1+28];
	st.local.u32 	[%rd99], %r347;
	{ // callseq 54, 0
	.param .b64 param0;
	st.param.b64 	[param0], %rd101;
	.param .b64 param1;
	st.param.b64 	[param1], %rd98;
	.param .b32 retval0;
	call.uni (retval0), 
	vprintf, 
	(
	param0, 
	param1
	);
	ld.param.b32 	%r348, [retval0];
	} // callseq 54
	mov.u64 	%rd102, $str$2;
	cvta.global.u64 	%rd103, %rd102;
	{ // callseq 55, 0
	.param .b64 param0;
	st.param.b64 	[param0], %rd103;
	.param .b64 param1;
	st.param.b64 	[param1], 0;
	.param .b32 retval0;
	call.uni (retval0), 
	vprintf, 
	(
	param0, 
	param1
	);
	ld.param.b32 	%r350, [retval0];
	} // callseq 55
$L__BB0_83:
	bar.sync 	0;
	setp.eq.s32 	%p63, %r76, 0;
	@%p63 bra 	$L__BB0_95;
	mul.lo.s32 	%r99, %r76, %r1;
	and.b32  	%r100, %r76, 14;
	setp.lt.u32 	%p64, %r76, 16;
	mov.b32 	%r473, 0;
	@%p64 bra 	$L__BB0_87;
	and.b32  	%r473, %r76, -16;
	neg.s32 	%r471, %r473;
	mov.u32 	%r470, %r99;
$L__BB0_86:
	.pragma "nounroll";
	mul.wide.s32 	%rd104, %r470, 4;
	add.s64 	%rd105, %rd12, %rd104;
	add.s64 	%rd106, %rd13, %rd104;
	ld.global.u32 	%r353, [%rd105+-32];
	st.global.u32 	[%rd106+-32], %r353;
	ld.global.u32 	%r354, [%rd105+-28];
	st.global.u32 	[%rd106+-28], %r354;
	ld.global.u32 	%r355, [%rd105+-24];
	st.global.u32 	[%rd106+-24], %r355;
	ld.global.u32 	%r356, [%rd105+-20];
	st.global.u32 	[%rd106+-20], %r356;
	ld.global.u32 	%r357, [%rd105+-16];
	st.global.u32 	[%rd106+-16], %r357;
	ld.global.u32 	%r358, [%rd105+-12];
	st.global.u32 	[%rd106+-12], %r358;
	ld.global.u32 	%r359, [%rd105+-8];
	st.global.u32 	[%rd106+-8], %r359;
	ld.global.u32 	%r360, [%rd105+-4];
	st.global.u32 	[%rd106+-4], %r360;
	ld.global.u32 	%r361, [%rd105];
	st.global.u32 	[%rd106], %r361;
	ld.global.u32 	%r362, [%rd105+4];
	st.global.u32 	[%rd106+4], %r362;
	ld.global.u32 	%r363, [%rd105+8];
	st.global.u32 	[%rd106+8], %r363;
	ld.global.u32 	%r364, [%rd105+12];
	st.global.u32 	[%rd106+12], %r364;
	ld.global.u32 	%r365, [%rd105+16];
	st.global.u32 	[%rd106+16], %r365;
	ld.global.u32 	%r366, [%rd105+20];
	st.global.u32 	[%rd106+20], %r366;
	ld.global.u32 	%r367, [%rd105+24];
	st.global.u32 	[%rd106+24], %r367;
	ld.global.u32 	%r368, [%rd105+28];
	st.global.u32 	[%rd106+28], %r368;
	add.s32 	%r471, %r471, 16;
	add.s32 	%r470, %r470, 16;
	setp.ne.s32 	%p65, %r471, 0;
	@%p65 bra 	$L__BB0_86;
$L__BB0_87:
	setp.eq.s32 	%p66, %r100, 0;
	@%p66 bra 	$L__BB0_95;
	and.b32  	%r108, %r76, 6;
	setp.lt.u32 	%p67, %r100, 8;
	@%p67 bra 	$L__BB0_90;
	add.s32 	%r369, %r473, %r99;
	mul.wide.s32 	%rd107, %r369, 4;
	add.s64 	%rd108, %rd1, %rd107;
	ld.global.u32 	%r370, [%rd108];
	add.s64 	%rd109, %rd2, %rd107;
	st.global.u32 	[%rd109], %r370;
	ld.global.u32 	%r371, [%rd108+4];
	st.global.u32 	[%rd109+4], %r371;
	ld.global.u32 	%r372, [%rd108+8];
	st.global.u32 	[%rd109+8], %r372;
	ld.global.u32 	%r373, [%rd108+12];
	st.global.u32 	[%rd109+12], %r373;
	ld.global.u32 	%r374, [%rd108+16];
	st.global.u32 	[%rd109+16], %r374;
	ld.global.u32 	%r375, [%rd108+20];
	st.global.u32 	[%rd109+20], %r375;
	ld.global.u32 	%r376, [%rd108+24];
	st.global.u32 	[%rd109+24], %r376;
	ld.global.u32 	%r377, [%rd108+28];
	st.global.u32 	[%rd109+28], %r377;
	add.s32 	%r473, %r473, 8;
$L__BB0_90:
	setp.eq.s32 	%p68, %r108, 0;
	@%p68 bra 	$L__BB0_95;
	setp.lt.u32 	%p69, %r108, 4;
	@%p69 bra 	$L__BB0_93;
	add.s32 	%r378, %r473, %r99;
	mul.wide.s32 	%rd110, %r378, 4;
	add.s64 	%rd111, %rd1, %rd110;
	ld.global.u32 	%r379, [%rd111];
	add.s64 	%rd112, %rd2, %rd110;
	st.global.u32 	[%rd112], %r379;
	ld.global.u32 	%r380, [%rd111+4];
	st.global.u32 	[%rd112+4], %r380;
	ld.global.u32 	%r381, [%rd111+8];
	st.global.u32 	[%rd112+8], %r381;
	ld.global.u32 	%r382, [%rd111+12];
	st.global.u32 	[%rd112+12], %r382;
	add.s32 	%r473, %r473, 4;
$L__BB0_93:
	and.b32  	%r383, %r76, 2;
	setp.eq.s32 	%p70, %r383, 0;
	@%p70 bra 	$L__BB0_95;
	add.s32 	%r384, %r473, %r99;
	mul.wide.s32 	%rd113, %r384, 4;
	add.s64 	%rd114, %rd1, %rd113;
	ld.global.u32 	%r385, [%rd114];
	add.s64 	%rd115, %rd2, %rd113;
	st.global.u32 	[%rd115], %r385;
	ld.global.u32 	%r386, [%rd114+4];
	st.global.u32 	[%rd115+4], %r386;
$L__BB0_95:
	setp.ne.s32 	%p71, %r1, 1;
	@%p71 bra 	$L__BB0_97;
	mov.u64 	%rd116, $str;
	cvta.global.u64 	%rd117, %rd116;
	{ // callseq 56, 0
	.param .b64 param0;
	st.param.b64 	[param0], %rd117;
	.param .b64 param1;
	st.param.b64 	[param1], 0;
	.param .b32 retval0;
	call.uni (retval0), 
	vprintf, 
	(
	param0, 
	param1
	);
	ld.param.b32 	%r387, [retval0];
	} // callseq 56
	ld.global.u32 	%r389, [%rd1];
	st.local.u32 	[%rd9], %r389;
	mov.u64 	%rd118, $str$1;
	cvta.global.u64 	%rd119, %rd118;
	add.u64 	%rd120, %SP, 16;
	{ // callseq 57, 0
	.param .b64 param0;
	st.param.b64 	[param0], %rd119;
	.param .b64 param1;
	st.param.b64 	[param1], %rd120;
	.param .b32 retval0;
	call.uni (retval0), 
	vprintf, 
	(
	param0, 
	param1
	);
	ld.param.b32 	%r390, [retval0];
	} // callseq 57
	ld.global.u32 	%r392, [%rd1+4];
	st.local.u32 	[%rd9], %r392;
	{ // callseq 58, 0
	.param .b64 param0;
	st.param.b64 	[param0], %rd119;
	.param .b64 param1;
	st.param.b64 	[param1], %rd120;
	.param .b32 retval0;
	call.uni (retval0), 
	vprintf, 
	(
	param0, 
	param1
	);
	ld.param.b32 	%r393, [retval0];
	} // callseq 58
	ld.global.u32 	%r395, [%rd1+8];
	st.local.u32 	[%rd9], %r395;
	{ // callseq 59, 0
	.param .b64 param0;
	st.param.b64 	[param0], %rd119;
	.param .b64 param1;
	st.param.b64 	[param1], %rd120;
	.param .b32 retval0;
	call.uni (retval0), 
	vprintf, 
	(
	param0, 
	param1
	);
	ld.param.b32 	%r396, [retval0];
	} // callseq 59
	ld.global.u32 	%r398, [%rd1+12];
	st.local.u32 	[%rd9], %r398;
	{ // callseq 60, 0
	.param .b64 param0;
	st.param.b64 	[param0], %rd119;
	.param .b64 param1;
	st.param.b64 	[param1], %rd120;
	.param .b32 retval0;
	call.uni (retval0), 
	vprintf, 
	(
	param0, 
	param1
	);
	ld.param.b32 	%r399, [retval0];
	} // callseq 60
	ld.global.u32 	%r401, [%rd1+16];
	st.local.u32 	[%rd9], %r401;
	{ // callseq 61, 0
	.param .b64 param0;
	st.param.b64 	[param0], %rd119;
	.param .b64 param1;
	st.param.b64 	[param1], %rd120;
	.param .b32 retval0;
	call.uni (retval0), 
	vprintf, 
	(
	param0, 
	param1
	);
	ld.param.b32 	%r402, [retval0];
	} // callseq 61
	ld.global.u32 	%r404, [%rd1+20];
	st.local.u32 	[%rd9], %r404;
	{ // callseq 62, 0
	.param .b64 param0;
	st.param.b64 	[param0], %rd119;
	.param .b64 param1;
	st.param.b64 	[param1], %rd120;
	.param .b32 retval0;
	call.uni (retval0), 
	vprintf, 
	(
	param0, 
	param1
	);
	ld.param.b32 	%r405, [retval0];
	} // callseq 62
	ld.global.u32 	%r407, [%rd1+24];
	st.local.u32 	[%rd9], %r407;
	{ // callseq 63, 0
	.param .b64 param0;
	st.param.b64 	[param0], %rd119;
	.param .b64 param1;
	st.param.b64 	[param1], %rd120;
	.param .b32 retval0;
	call.uni (retval0), 
	vprintf, 
	(
	param0, 
	param1
	);
	ld.param.b32 	%r408, [retval0];
	} // callseq 63
	ld.global.u32 	%r410, [%rd1+28];
	st.local.u32 	[%rd9], %r410;
	{ // callseq 64, 0
	.param .b64 param0;
	st.param.b64 	[param0], %rd119;
	.param .b64 param1;
	st.param.b64 	[param1], %rd120;
	.param .b32 retval0;
	call.uni (retval0), 
	vprintf, 
	(
	param0, 
	param1
	);
	ld.param.b32 	%r411, [retval0];
	} // callseq 64
	ld.global.u32 	%r413, [%rd1+32];
	st.local.u32 	[%rd9], %r413;
	{ // callseq 65, 0
	.param .b64 param0;
	st.param.b64 	[param0], %rd119;
	.param .b64 param1;
	st.param.b64 	[param1], %rd120;
	.param .b32 retval0;
	call.uni (retval0), 
	vprintf, 
	(
	param0, 
	param1
	);
	ld.param.b32 	%r414, [retval0];
	} // callseq 65
	ld.global.u32 	%r416, [%rd1+36];
	st.local.u32 	[%rd9], %r416;
	{ // callseq 66, 0
	.param .b64 param0;
	st.param.b64 	[param0], %rd119;
	.param .b64 param1;
	st.param.b64 	[param1], %rd120;
	.param .b32 retval0;
	call.uni (retval0), 
	vprintf, 
	(
	param0, 
	param1
	);
	ld.param.b32 	%r417, [retval0];
	} // callseq 66
	ld.global.u32 	%r419, [%rd1+40];
	st.local.u32 	[%rd9], %r419;
	{ // callseq 67, 0
	.param .b64 param0;
	st.param.b64 	[param0], %rd119;
	.param .b64 param1;
	st.param.b64 	[param1], %rd120;
	.param .b32 retval0;
	call.uni (retval0), 
	vprintf, 
	(
	param0, 
	param1
	);
	ld.param.b32 	%r420, [retval0];
	} // callseq 67
	ld.global.u32 	%r422, [%rd1+44];
	st.local.u32 	[%rd9], %r422;
	{ // callseq 68, 0
	.param .b64 param0;
	st.param.b64 	[param0], %rd119;
	.param .b64 param1;
	st.param.b64 	[param1], %rd120;
	.param .b32 retval0;
	call.uni (retval0), 
	vprintf, 
	(
	param0, 
	param1
	);
	ld.param.b32 	%r423, [retval0];
	} // callseq 68
	ld.global.u32 	%r425, [%rd1+48];
	st.local.u32 	[%rd9], %r425;
	{ // callseq 69, 0
	.param .b64 param0;
	st.param.b64 	[param0], %rd119;
	.param .b64 param1;
	st.param.b64 	[param1], %rd120;
	.param .b32 retval0;
	call.uni (retval0), 
	vprintf, 
	(
	param0, 
	param1
	);
	ld.param.b32 	%r426, [retval0];
	} // callseq 69
	ld.global.u32 	%r428, [%rd1+52];
	st.local.u32 	[%rd9], %r428;
	{ // callseq 70, 0
	.param .b64 param0;
	st.param.b64 	[param0], %rd119;
	.param .b64 param1;
	st.param.b64 	[param1], %rd120;
	.param .b32 retval0;
	call.uni (retval0), 
	vprintf, 
	(
	param0, 
	param1
	);
	ld.param.b32 	%r429, [retval0];
	} // callseq 70
	ld.global.u32 	%r431, [%rd1+56];
	st.local.u32 	[%rd9], %r431;
	{ // callseq 71, 0
	.param .b64 param0;
	st.param.b64 	[param0], %rd119;
	.param .b64 param1;
	st.param.b64 	[param1], %rd120;
	.param .b32 retval0;
	call.uni (retval0), 
	vprintf, 
	(
	param0, 
	param1
	);
	ld.param.b32 	%r432, [retval0];
	} // callseq 71
	ld.global.u32 	%r434, [%rd1+60];
	st.local.u32 	[%rd9], %r434;
	{ // callseq 72, 0
	.param .b64 param0;
	st.param.b64 	[param0], %rd119;
	.param .b64 param1;
	st.param.b64 	[param1], %rd120;
	.param .b32 retval0;
	call.uni (retval0), 
	vprintf, 
	(
	param0, 
	param1
	);
	ld.param.b32 	%r435, [retval0];
	} // callseq 72
	mov.u64 	%rd121, $str$2;
	cvta.global.u64 	%rd122, %rd121;
	{ // callseq 73, 0
	.param .b64 param0;
	st.param.b64 	[param0], %rd122;
	.param .b64 param1;
	st.param.b64 	[param1], 0;
	.param .b32 retval0;
	call.uni (retval0), 
	vprintf, 
	(
	param0, 
	param1
	);
	ld.param.b32 	%r437, [retval0];
	} // callseq 73
$L__BB0_97:
	bar.sync 	0;
	shl.b32 	%r462, %r76, 1;
	setp.le.s32 	%p72, %r462, %r114;
	mov.u32 	%r464, %r76;
	@%p72 bra 	$L__BB0_60;
$L__BB0_98:
	ret;

}


// ===== COMPILED SASS (sm_100) =====

	.target	sm_100

	.elftype	@"ET_EXEC"


//--------------------- .note.nv.tkinfo           --------------------------
	.section	.note.nv.tkinfo,"",@"SHT_NOTE"
	.sectionflags	@"SHF_NOTE_NV_TKINFO"
	.tkinfo
        /*0018*/ 	.word	0x00000002
        /*0030*/ 	.string	""
        /*0030*/ 	.string	"ptxas"
        /*0030*/ 	.string	"Cuda compilation tools, release 13.0, V13.0.88"
        /*0030*/ 	.string	"Build cuda_13.0.r13.0/compiler.36424714_0"
        /*0030*/ 	.string	"-arch sm_100 -m 64 "



//--------------------- .note.nv.cuinfo           --------------------------
	.section	.note.nv.cuinfo,"",@"SHT_NOTE"
	.sectionflags	@"SHF_NOTE_NV_CUINFO"
        /*0018*/ 	.short	0x0002
        /*001a*/ 	.short	0x0064
        /*001c*/ 	.short	0x0082
	.zero		2


//--------------------- .nv.info                  --------------------------
	.section	.nv.info,"",@"SHT_CUDA_INFO"
	.align	4


	//----- nvinfo : EIATTR_REGCOUNT
	.align		4
        /*0000*/ 	.byte	0x04, 0x2f
        /*0002*/ 	.short	(.L_10 - .L_9)
	.align		4
.L_9:
        /*0004*/ 	.word	index@(_Z4sortPiS_S_i)
        /*0008*/ 	.word	0x0000001d


	//----- nvinfo : EIATTR_FRAME_SIZE
	.align		4
.L_10:
        /*000c*/ 	.byte	0x04, 0x11
        /*000e*/ 	.short	(.L_12 - .L_11)
	.align		4
.L_11:
        /*0010*/ 	.word	index@(_Z4sortPiS_S_i)
        /*0014*/ 	.word	0x00000060


	//----- nvinfo : EIATTR_MIN_STACK_SIZE
	.align		4
.L_12:
        /*0018*/ 	.byte	0x04, 0x12
        /*001a*/ 	.short	(.L_14 - .L_13)
	.align		4
.L_13:
        /*001c*/ 	.word	index@(_Z4sortPiS_S_i)
        /*0020*/ 	.word	0x00000060
.L_14:


//--------------------- .nv.compat                --------------------------
	.section	.nv.compat,"",@"SHT_CUDA_COMPAT_INFO"
	.align	4
        /*0000*/ 	.byte	0x02, 0x09, 0x00, 0x00, 0x02, 0x02, 0x01, 0x00, 0x02, 0x05, 0x05, 0x00, 0x03, 0x07, 0x01, 0x01
        /*0010*/ 	.byte	0x02, 0x03, 0x00, 0x00, 0x02, 0x06, 0x01, 0x00, 0x04, 0x0b, 0x08, 0x00, 0x09, 0x00, 0x00, 0x00
        /*0020*/ 	.byte	0x00, 0x00, 0x00, 0x00


//--------------------- .nv.info._Z4sortPiS_S_i   --------------------------
	.section	.nv.info._Z4sortPiS_S_i,"",@"SHT_CUDA_INFO"
	.sectionflags	@""
	.align	4


	//----- nvinfo : EIATTR_CUDA_API_VERSION
	.align		4
        /*0000*/ 	.byte	0x04, 0x37
        /*0002*/ 	.short	(.L_16 - .L_15)
.L_15:
        /*0004*/ 	.word	0x00000082


	//----- nvinfo : EIATTR_KPARAM_INFO
	.align		4
.L_16:
        /*0008*/ 	.byte	0x04, 0x17
        /*000a*/ 	.short	(.L_18 - .L_17)
.L_17:
        /*000c*/ 	.word	0x00000000
        /*0010*/ 	.short	0x0003
        /*0012*/ 	.short	0x0018
        /*0014*/ 	.byte	0x00, 0xf0, 0x11, 0x00


	//----- nvinfo : EIATTR_KPARAM_INFO
	.align		4
.L_18:
        /*0018*/ 	.byte	0x04, 0x17
        /*001a*/ 	.short	(.L_20 - .L_19)
.L_19:
        /*001c*/ 	.word	0x00000000
        /*0020*/ 	.short	0x0002
        /*0022*/ 	.short	0x0010
        /*0024*/ 	.byte	0x00, 0xf5, 0x21, 0x00


	//----- nvinfo : EIATTR_KPARAM_INFO
	.align		4
.L_20:
        /*0028*/ 	.byte	0x04, 0x17
        /*002a*/ 	.short	(.L_22 - .L_21)
.L_21:
        /*002c*/ 	.word	0x00000000
        /*0030*/ 	.short	0x0001
        /*0032*/ 	.short	0x0008
        /*0034*/ 	.byte	0x00, 0xf5, 0x21, 0x00


	//----- nvinfo : EIATTR_KPARAM_INFO
	.align		4
.L_22:
        /*0038*/ 	.byte	0x04, 0x17
        /*003a*/ 	.short	(.L_24 - .L_23)
.L_23:
        /*003c*/ 	.word	0x00000000
        /*0040*/ 	.short	0x0000
        /*0042*/ 	.short	0x0000
        /*0044*/ 	.byte	0x00, 0xf5, 0x21, 0x00


	//----- nvinfo : EIATTR_SPARSE_MMA_MASK
	.align		4
.L_24:
        /*0048*/ 	.byte	0x03, 0x50
        /*004a*/ 	.short	0x0000


	//----- nvinfo : EIATTR_MAXREG_COUNT
	.align		4
        /*004c*/ 	.byte	0x03, 0x1b
        /*004e*/ 	.short	0x00ff


	//----- nvinfo : EIATTR_NUM_BARRIERS
	.align		4
        /*0050*/ 	.byte	0x02, 0x4c
        /*0052*/ 	.byte	0x01
	.zero		1


	//----- nvinfo : EIATTR_EXTERNS
	.align		4
        /*0054*/ 	.byte	0x04, 0x0f
        /*0056*/ 	.short	(.L_26 - .L_25)


	//   ....[0]....
	.align		4
.L_25:
        /*0058*/ 	.word	index@(vprintf)


	//----- nvinfo : EIATTR_MERCURY_ISA_VERSION
	.align		4
.L_26:
        /*005c*/ 	.byte	0x03, 0x5f
        /*005e*/ 	.short	0x0101


	//----- nvinfo : EIATTR_VRC_CTA_INIT_COUNT
	.align		4
        /*0060*/ 	.byte	0x02, 0x4a
	.zero		1
	.zero		1


	//----- nvinfo : EIATTR_SYSCALL_OFFSETS
	.align		4
        /*0064*/ 	.byte	0x04, 0x46
        /*0066*/ 	.short	(.L_28 - .L_27)


	//   ....[0]....
.L_27:
        /*0068*/ 	.word	0x00001090


	//   ....[1]....
        /*006c*/ 	.word	0x00001140


	//   ....[2]....
        /*0070*/ 	.word	0x000011f0


	//   ....[3]....
        /*0074*/ 	.word	0x000012a0


	//   ....[4]....
        /*0078*/ 	.word	0x00001350


	//   ....[5]....
        /*007c*/ 	.word	0x00001400


	//   ....[6]....
        /*0080*/ 	.word	0x000014b0


	//   ....[7]....
        /*0084*/ 	.word	0x00001560


	//   ....[8]....
        /*0088*/ 	.word	0x00001610


	//   ....[9]....
        /*008c*/ 	.word	0x000016c0


	//   ....[10]....
        /*0090*/ 	.word	0x00001770


	//   ....[11]....
        /*0094*/ 	.word	0x00001820


	//   ....[12]....
        /*0098*/ 	.word	0x000018d0


	//   ....[13]....
        /*009c*/ 	.word	0x00001980


	//   ....[14]....
        /*00a0*/ 	.word	0x00001a30


	//   ....[15]....
        /*00a4*/ 	.word	0x00001ae0


	//   ....[16]....
        /*00a8*/ 	.word	0x00001b90


	//   ....[17]....
        /*00ac*/ 	.word	0x00001c00


	//   ....[18]....
        /*00b0*/ 	.word	0x00001f00


	//   ....[19]....
        /*00b4*/ 	.word	0x00001fa0


	//   ....[20]....
        /*00b8*/ 	.word	0x00002050


	//   ....[21]....
        /*00bc*/ 	.word	0x00002100


	//   ....[22]....
        /*00c0*/ 	.word	0x000021b0


	//   ....[23]....
        /*00c4*/ 	.word	0x00002260


	//   ....[24]....
        /*00c8*/ 	.word	0x000022d0


	//   ....[25]....
        /*00cc*/ 	.word	0x00002460


	//   ....[26]....
        /*00d0*/ 	.word	0x00002620


	//   ....[27]....
        /*00d4*/ 	.word	0x00002750


	//   ....[28]....
        /*00d8*/ 	.word	0x000027c0


	//   ....[29]....
        /*00dc*/ 	.word	0x000028a0


	//   ....[30]....
        /*00e0*/ 	.word	0x00002950


	//   ....[31]....
        /*00e4*/ 	.word	0x00002a00


	//   ....[32]....
        /*00e8*/ 	.word	0x00002ab0


	//   ....[33]....
        /*00ec*/ 	.word	0x00002b60


	//   ....[34]....
        /*00f0*/ 	.word	0x00002c10


	//   ....[35]....
        /*00f4*/ 	.word	0x00002cc0


	//   ....[36]....
        /*00f8*/ 	.word	0x00002d70


	//   ....[37]....
        /*00fc*/ 	.word	0x00002e20


	//   ....[38]....
        /*0100*/ 	.word	0x00002e90


	//   ....[39]....
        /*0104*/ 	.word	0x00002f00


	//   ....[40]....
        /*0108*/ 	.word	0x00002fb0


	//   ....[41]....
        /*010c*/ 	.word	0x00003060


	//   ....[42]....
        /*0110*/ 	.word	0x00003110


	//   ....[43]....
        /*0114*/ 	.word	0x000031c0


	//   ....[44]....
        /*0118*/ 	.word	0x00003270


	//   ....[45]....
        /*011c*/ 	.word	0x00003320


	//   ....[46]....
        /*0120*/ 	.word	0x000033d0


	//   ....[47]....
        /*0124*/ 	.word	0x00003480


	//   ....[48]....
        /*0128*/ 	.word	0x00003530


	//   ....[49]....
        /*012c*/ 	.word	0x000035a0


	//   ....[50]....
        /*0130*/ 	.word	0x000039a0


	//   ....[51]....
        /*0134*/ 	.word	0x00003a50


	//   ....[52]....
        /*0138*/ 	.word	0x00003b00


	//   ....[53]....
        /*013c*/ 	.word	0x00003bb0


	//   ....[54]....
        /*0140*/ 	.word	0x00003c60


	//   ....[55]....
        /*0144*/ 	.word	0x00003cd0


	//   ....[56]....
        /*0148*/ 	.word	0x000044b0


	//   ....[57]....
        /*014c*/ 	.word	0x00004590


	//   ....[58]....
        /*0150*/ 	.word	0x00004640


	//   ....[59]....
        /*0154*/ 	.word	0x000046f0


	//   ....[60]....
        /*0158*/ 	.word	0x000047a0


	//   ....[61]....
        /*015c*/ 	.word	0x00004850


	//   ....[62]....
        /*0160*/ 	.word	0x00004900


	//   ....[63]....
        /*0164*/ 	.word	0x000049b0


	//   ....[64]....
        /*0168*/ 	.word	0x00004a60


	//   ....[65]....
        /*016c*/ 	.word	0x00004b10


	//   ....[66]....
        /*0170*/ 	.word	0x00004bc0


	//   ....[67]....
        /*0174*/ 	.word	0x00004c70


	//   ....[68]....
        /*0178*/ 	.word	0x00004d20


	//   ....[69]....
        /*017c*/ 	.word	0x00004dd0


	//   ....[70]....
        /*0180*/ 	.word	0x00004e80


	//   ....[71]....
        /*0184*/ 	.word	0x00004f30


	//   ....[72]....
        /*0188*/ 	.word	0x00004fe0


	//   ....[73]....
        /*018c*/ 	.word	0x00005050


	//----- nvinfo : EIATTR_EXIT_INSTR_OFFSETS
	.align		4
.L_28:
        /*0190*/ 	.byte	0x04, 0x1c
        /*0192*/ 	.short	(.L_30 - .L_29)


	//   ....[0]....
.L_29:
        /*0194*/ 	.word	0x000000a0


	//   ....[1]....
        /*0198*/ 	.word	0x00001c80


	//   ....[2]....
        /*019c*/ 	.word	0x000050d0


	//----- nvinfo : EIATTR_CRS_STACK_SIZE
	.align		4
.L_30:
        /*01a0*/ 	.byte	0x04, 0x1e
        /*01a2*/ 	.short	(.L_32 - .L_31)
.L_31:
        /*01a4*/ 	.word	0x00000000


	//----- nvinfo : EIATTR_CBANK_PARAM_SIZE
	.align		4
.L_32:
        /*01a8*/ 	.byte	0x03, 0x19
        /*01aa*/ 	.short	0x001c


	//----- nvinfo : EIATTR_PARAM_CBANK
	.align		4
        /*01ac*/ 	.byte	0x04, 0x0a
        /*01ae*/ 	.short	(.L_34 - .L_33)
	.align		4
.L_33:
        /*01b0*/ 	.word	index@(.nv.constant0._Z4sortPiS_S_i)
        /*01b4*/ 	.short	0x0380
        /*01b6*/ 	.short	0x001c


	//----- nvinfo : EIATTR_SW_WAR
	.align		4
.L_34:
        /*01b8*/ 	.byte	0x04, 0x36
        /*01ba*/ 	.short	(.L_36 - .L_35)
.L_35:
        /*01bc*/ 	.word	0x00000008
.L_36:


//--------------------- .nv.callgraph             --------------------------
	.section	.nv.callgraph,"",@"SHT_CUDA_CALLGRAPH"
	.align	4
	.sectionentsize	8
	.align		4
        /*0000*/ 	.word	0x00000000
	.align		4
        /*0004*/ 	.word	0xffffffff
	.align		4
        /*0008*/ 	.word	index@(_Z4sortPiS_S_i)
	.align		4
        /*000c*/ 	.word	index@(vprintf)
	.align		4
        /*0010*/ 	.word	0x00000000
	.align		4
        /*0014*/ 	.word	0xfffffffe
	.align		4
        /*0018*/ 	.word	0x00000000
	.align		4
        /*001c*/ 	.word	0xfffffffd
	.align		4
        /*0020*/ 	.word	0x00000000
	.align		4
        /*0024*/ 	.word	0xfffffffc


//--------------------- .nv.constant4             --------------------------
	.section	.nv.constant4,"a",@progbits
	.align	8
	.align		8
.nv.constant4:
        /*0000*/ 	.dword	vprintf
	.align		8
        /*0008*/ 	.dword	Ad
	.align		8
        /*0010*/ 	.dword	Bd
	.align		8
        /*0018*/ 	.dword	$str
	.align		8
        /*0020*/ 	.dword	$str$1
	.align		8
        /*0028*/ 	.dword	$str$2
	.align		8
        /*0030*/ 	.dword	$str$3
	.align		8
        /*0038*/ 	.dword	$str$4
	.align		8
        /*0040*/ 	.dword	$str$7
	.align		8
        /*0048*/ 	.dword	$str$8


//--------------------- .text._Z4sortPiS_S_i      --------------------------
	.section	.text._Z4sortPiS_S_i,"ax",@progbits
	.align	128
        .global         _Z4sortPiS_S_i
        .type           _Z4sortPiS_S_i,@function
        .size           _Z4sortPiS_S_i,(.L_x_103 - _Z4sortPiS_S_i)
        .other          _Z4sortPiS_S_i,@"STO_CUDA_ENTRY STV_DEFAULT"
_Z4sortPiS_S_i:
.text._Z4sortPiS_S_i:
[----:B------:R-:W0:Y:S08]  /*0000*/  LDC R1, c[0x0][0x37c] ;  /* 0x0000df00ff017b82 */ /* 0x000e300000000800 */
[----:B------:R-:W1:Y:S01]  /*0010*/  LDC R5, c[0x0][0x398] ;  /* 0x0000e600ff057b82 */ /* 0x000e620000000800 */
[----:B------:R-:W2:Y:S01]  /*0020*/  LDCU UR39, c[0x0][0x2fc] ;  /* 0x00005f80ff2777ac */ /* 0x000ea20008000800 */
[----:B------:R-:W3:Y:S01]  /*0030*/  S2R R22, SR_TID.X ;  /* 0x0000000000167919 */ /* 0x000ee20000002100 */
[----:B0-----:R-:W-:Y:S01]  /*0040*/  VIADD R1, R1, 0xffffffa0 ;  /* 0xffffffa001017836 */ /* 0x001fe20000000000 */
[----:B------:R-:W0:Y:S04]  /*0050*/  LDCU UR38, c[0x0][0x2f8] ;  /* 0x00005f00ff2677ac */ /* 0x000e280008000800 */
[----:B------:R-:W4:Y:S01]  /*0060*/  LDC R3, c[0x0][0x360] ;  /* 0x0000d800ff037b82 */ /* 0x000f220000000800 */
[----:B------:R-:W-:-:S07]  /*0070*/  R2UR UR4, R1 ;  /* 0x00000000010472ca */ /* 0x000fce00000e0000 */
[----:B------:R-:W0:Y:S01]  /*0080*/  S2UR UR5, SR_CTAID.X ;  /* 0x00000000000579c3 */ /* 0x000e220000002500 */
[----:B-1----:R-:W-:-:S13]  /*0090*/  ISETP.GE.AND P0, PT, R5, 0x4, PT ;  /* 0x000000040500780c */ /* 0x002fda0003f06270 */
[----:B0-23--:R-:W-:Y:S05]  /*00a0*/  @!P0 EXIT ;  /* 0x000000000000894d */ /* 0x00dfea0003800000 */
[----:B------:R-:W-:Y:S01]  /*00b0*/  ISETP.GE.U32.AND P0, PT, R5, 0x8, PT ;  /* 0x000000080500780c */ /* 0x000fe20003f06070 */
[----:B------:R-:W-:Y:S01]  /*00c0*/  UIADD3 UR38, UP0, UPT, UR4, UR38, URZ ;  /* 0x0000002604267290 */ /* 0x000fe2000ff1e0ff */
[----:B------:R-:W-:Y:S01]  /*00d0*/  SHF.R.S32.HI R0, RZ, 0x1f, R5 ;  /* 0x0000001fff007819 */ /* 0x000fe20000011405 */
[----:B------:R-:W0:Y:S01]  /*00e0*/  LDCU.64 UR36, c[0x0][0x358] ;  /* 0x00006b00ff2477ac */ /* 0x000e220008000a00 */
[----:B----4-:R-:W-:Y:S02]  /*00f0*/  IMAD R22, R3, UR5, R22 ;  /* 0x0000000503167c24 */ /* 0x010fe4000f8e0216 */
[----:B------:R-:W-:Y:S01]  /*0100*/  LEA.HI R0, R0, R5, RZ, 0x3 ;  /* 0x0000000500007211 */ /* 0x000fe200078f18ff */
[----:B------:R-:W-:-:S03]  /*0110*/  UIADD3.X UR39, UPT, UPT, URZ, UR39, URZ, UP0, !UPT ;  /* 0x00000027ff277290 */ /* 0x000fc600087fe4ff */
[----:B------:R-:W-:-:S03]  /*0120*/  SHF.R.S32.HI R25, RZ, 0x3, R0 ;  /* 0x00000003ff197819 */ /* 0x000fc60000011400 */
[----:B------:R-:W-:Y:S06]  /*0130*/  @!P0 BRA `(.L_x_0) ;  /* 0x0000000c00b08947 */ /* 0x000fec0003800000 */
[----:B------:R-:W-:Y:S01]  /*0140*/  IMAD R0, R22, R25, RZ ;  /* 0x0000001916007224 */ /* 0x000fe200078e02ff */
[----:B------:R-:W-:Y:S01]  /*0150*/  PRMT R6, RZ, 0x7610, R6 ;  /* 0x00007610ff067816 */ /* 0x000fe20000000006 */
[----:B------:R-:W-:Y:S01]  /*0160*/  UMOV UR4, URZ ;  /* 0x000000ff00047c82 */ /* 0x000fe20008000000 */
[----:B------:R-:W-:-:S07]  /*0170*/  PRMT R7, RZ, 0x7610, R7 ;  /* 0x00007610ff077816 */ /* 0x000fce0000000007 */
.L_x_6:
[----:B------:R-:W-:Y:S02]  /*0180*/  UIADD3 UR5, UPT, UPT, UR4, 0x1, URZ ;  /* 0x0000000104057890 */ /* 0x000fe4000fffe0ff */
[----:B-12---:R-:W-:Y:S01]  /*0190*/  VIADD R5, R0, UR4 ;  /* 0x0000000400057c36 */ /* 0x006fe20008000000 */
[----:B------:R-:W1:Y:S03]  /*01a0*/  LDCU.64 UR6, c[0x0][0x380] ;  /* 0x00007000ff0677ac */ /* 0x000e660008000a00 */
[----:B------:R-:W-:-:S04]  /*01b0*/  VIMNMX R10, PT, PT, R25, UR5, !PT ;  /* 0x00000005190a7c48 */ /* 0x000fc8000ffe0100 */
[C---:B------:R-:W-:Y:S01]  /*01c0*/  IADD3 R2, PT, PT, -R10.reuse, UR4, RZ ;  /* 0x000000040a027c10 */ /* 0x040fe2000fffe1ff */
[----:B------:R-:W-:-:S03]  /*01d0*/  VIADD R8, R10, -UR4 ;  /* 0x800000040a087c36 */ /* 0x000fc60008000000 */
[----:B------:R-:W-:Y:S02]  /*01e0*/  ISETP.GT.U32.AND P1, PT, R2, -0x8, PT ;  /* 0xfffffff80200780c */ /* 0x000fe40003f24070 */
[----:B------:R-:W-:Y:S02]  /*01f0*/  LOP3.LUT P0, RZ, R8, 0x7, RZ, 0xc0, !PT ;  /* 0x0000000708ff7812 */ /* 0x000fe4000780c0ff */
[----:B-1----:R-:W-:Y:S01]  /*0200*/  MOV R2, UR6 ;  /* 0x0000000600027c02 */ /* 0x002fe20008000f00 */
[----:B------:R-:W-:Y:S01]  /*0210*/  IMAD.U32 R3, RZ, RZ, UR7 ;  /* 0x00000007ff037e24 */ /* 0x000fe2000f8e00ff */
[----:B------:R-:W-:-:S03]  /*0220*/  UMOV UR6, UR4 ;  /* 0x0000000400067c82 */ /* 0x000fc60008000000 */
[----:B------:R-:W-:-:S04]  /*0230*/  IMAD.WIDE R4, R5, 0x4, R2 ;  /* 0x0000000405047825 */ /* 0x000fc800078e0202 */
[----:B------:R-:W-:Y:S05]  /*0240*/  @P1 BRA `(.L_x_1) ;  /* 0x0000000000c41947 */ /* 0x000fea0003800000 */
[----:B------:R-:W1:Y:S01]  /*0250*/  LDC.64 R2, c[0x0][0x380] ;  /* 0x0000e000ff027b82 */ /* 0x000e620000000a00 */
[----:B------:R-:W-:Y:S01]  /*0260*/  LOP3.LUT R12, R8, 0xfffffff8, RZ, 0xc0, !PT ;  /* 0xfffffff8080c7812 */ /* 0x000fe200078ec0ff */
[----:B------:R-:W-:-:S06]  /*0270*/  UMOV UR4, URZ ;  /* 0x000000ff00047c82 */ /* 0x000fcc0008000000 */
.L_x_2:
[----:B------:R-:W-:Y:S01]  /*0280*/  VIADD R9, R0, UR6 ;  /* 0x0000000600097c36 */ /* 0x000fe20008000000 */
[----:B0-----:R-:W2:Y:S03]  /*0290*/  LDG.E R11, desc[UR36][R4.64] ;  /* 0x00000024040b7981 */ /* 0x001ea6000c1e1900 */
[----:B-1----:R-:W-:-:S05]  /*02a0*/  IMAD.WIDE R8, R9, 0x4, R2 ;  /* 0x0000000409087825 */ /* 0x002fca00078e0202 */
[----:B------:R-:W2:Y:S02]  /*02b0*/  LDG.E R13, desc[UR36][R8.64] ;  /* 0x00000024080d7981 */ /* 0x000ea4000c1e1900 */
[----:B--2---:R-:W-:-:S13]  /*02c0*/  ISETP.GT.AND P1, PT, R11, R13, PT ;  /* 0x0000000d0b00720c */ /* 0x004fda0003f24270 */
[----:B------:R-:W-:Y:S04]  /*02d0*/  @P1 STG.E desc[UR36][R4.64], R13 ;  /* 0x0000000d04001986 */ /* 0x000fe8000c101924 */
[----:B------:R0:W-:Y:S04]  /*02e0*/  @P1 STG.E desc[UR36][R8.64], R11 ;  /* 0x0000000b08001986 */ /* 0x0001e8000c101924 */
[----:B------:R-:W2:Y:S04]  /*02f0*/  LDG.E R14, desc[UR36][R8.64+0x4] ;  /* 0x00000424080e7981 */ /* 0x000ea8000c1e1900 */
[----:B0-----:R-:W2:Y:S02]  /*0300*/  @P1 LDG.E R11, desc[UR36][R4.64] ;  /* 0x00000024040b1981 */ /* 0x001ea4000c1e1900 */
        /* <DEDUP_REMOVED lines=29> */
[----:B0-----:R-:W2:Y:S01]  /*04e0*/  @P1 LDG.E R11, desc[UR36][R4.64] ;  /* 0x00000024040b1981 */ /* 0x001ea2000c1e1900 */
[----:B------:R-:W-:-:S02]  /*04f0*/  UIADD3 UR4, UPT, UPT, UR4, 0x8, URZ ;  /* 0x0000000804047890 */ /* 0x000fc4000fffe0ff */
[----:B------:R-:W-:Y:S01]  /*0500*/  UIADD3 UR6, UPT, UPT, UR6, 0x8, URZ ;  /* 0x0000000806067890 */ /* 0x000fe2000fffe0ff */
[----:B--2---:R-:W-:-:S13]  /*0510*/  ISETP.GT.AND P1, PT, R11, R14, PT ;  /* 0x0000000e0b00720c */ /* 0x004fda0003f24270 */
[----:B------:R2:W-:Y:S04]  /*0520*/  @P1 STG.E desc[UR36][R4.64], R14 ;  /* 0x0000000e04001986 */ /* 0x0005e8000c101924 */
[----:B------:R2:W-:Y:S01]  /*0530*/  @P1 STG.E desc[UR36][R8.64+0x1c], R11 ;  /* 0x00001c0b08001986 */ /* 0x0005e2000c101924 */
[----:B------:R-:W-:-:S13]  /*0540*/  ISETP.NE.AND P1, PT, R12, UR4, PT ;  /* 0x000000040c007c0c */ /* 0x000fda000bf25270 */
[----:B--2---:R-:W-:Y:S05]  /*0550*/  @P1 BRA `(.L_x_2) ;  /* 0xfffffffc00481947 */ /* 0x004fea000383ffff */
.L_x_1:
[----:B------:R-:W-:Y:S01]  /*0560*/  UMOV UR4, UR5 ;  /* 0x0000000500047c82 */ /* 0x000fe20008000000 */
[----:B------:R-:W-:Y:S05]  /*0570*/  @!P0 BRA `(.L_x_3) ;  /* 0x0000000000f48947 */ /* 0x000fea0003800000 */
[----:B------:R-:W-:-:S05]  /*0580*/  IMAD.MOV R9, RZ, RZ, -R7 ;  /* 0x000000ffff097224 */ /* 0x000fca00078e0a07 */
[----:B------:R-:W-:-:S04]  /*0590*/  PRMT R9, R9, 0x7710, RZ ;  /* 0x0000771009097816 */ /* 0x000fc800000000ff */
[----:B------:R-:W-:-:S04]  /*05a0*/  IADD3 R8, PT, PT, R10, R9, RZ ;  /* 0x000000090a087210 */ /* 0x000fc80007ffe0ff */
[----:B------:R-:W-:-:S04]  /*05b0*/  LOP3.LUT R8, R8, 0x7, RZ, 0xc0, !PT ;  /* 0x0000000708087812 */ /* 0x000fc800078ec0ff */
[C---:B------:R-:W-:Y:S01]  /*05c0*/  LOP3.LUT P0, RZ, R8.reuse, 0x3, RZ, 0xc0, !PT ;  /* 0x0000000308ff7812 */ /* 0x040fe2000780c0ff */
[----:B------:R-:W-:-:S05]  /*05d0*/  VIADD R9, R8, 0xffffffff ;  /* 0xffffffff08097836 */ /* 0x000fca0000000000 */
[----:B------:R-:W-:-:S13]  /*05e0*/  ISETP.GE.U32.AND P1, PT, R9, 0x3, PT ;  /* 0x000000030900780c */ /* 0x000fda0003f26070 */
[----:B------:R-:W-:Y:S05]  /*05f0*/  @!P1 BRA `(.L_x_4) ;  /* 0x00000000005c9947 */ /* 0x000fea0003800000 */
[----:B------:R-:W-:Y:S01]  /*0600*/  VIADD R9, R0, UR6 ;  /* 0x0000000600097c36 */ /* 0x000fe20008000000 */
[----:B0-----:R-:W2:Y:S03]  /*0610*/  LDG.E R11, desc[UR36][R4.64] ;  /* 0x00000024040b7981 */ /* 0x001ea6000c1e1900 */
[----:B------:R-:W-:-:S05]  /*0620*/  IMAD.WIDE R8, R9, 0x4, R2 ;  /* 0x0000000409087825 */ /* 0x000fca00078e0202 */
        /* <DEDUP_REMOVED lines=16> */
[----:B------:R-:W-:Y:S01]  /*0730*/  UIADD3 UR6, UPT, UPT, UR6, 0x4, URZ ;  /* 0x0000000406067890 */ /* 0x000fe2000fffe0ff */
[----:B--2---:R-:W-:-:S13]  /*0740*/  ISETP.GT.AND P1, PT, R11, R12, PT ;  /* 0x0000000c0b00720c */ /* 0x004fda0003f24270 */
[----:B------:R1:W-:Y:S04]  /*0750*/  @P1 STG.E desc[UR36][R4.64], R12 ;  /* 0x0000000c04001986 */ /* 0x0003e8000c101924 */
[----:B------:R1:W-:Y:S02]  /*0760*/  @P1 STG.E desc[UR36][R8.64+0xc], R11 ;  /* 0x00000c0b08001986 */ /* 0x0003e4000c101924 */
.L_x_4:
[----:B------:R-:W-:Y:S05]  /*0770*/  @!P0 BRA `(.L_x_3) ;  /* 0x0000000000748947 */ /* 0x000fea0003800000 */
[----:B-1----:R-:W-:-:S05]  /*0780*/  IMAD.MOV R9, RZ, RZ, -R6 ;  /* 0x000000ffff097224 */ /* 0x002fca00078e0a06 */
[----:B------:R-:W-:-:S04]  /*0790*/  PRMT R9, R9, 0x7710, RZ ;  /* 0x0000771009097816 */ /* 0x000fc800000000ff */
[----:B------:R-:W-:-:S04]  /*07a0*/  IADD3 R9, PT, PT, R10, R9, RZ ;  /* 0x000000090a097210 */ /* 0x000fc80007ffe0ff */
[C---:B------:R-:W-:Y:S02]  /*07b0*/  LOP3.LUT R10, R9.reuse, 0x3, RZ, 0xc0, !PT ;  /* 0x00000003090a7812 */ /* 0x040fe400078ec0ff */
[----:B------:R-:W-:Y:S02]  /*07c0*/  LOP3.LUT R8, R9, 0x1, RZ, 0xc0, !PT ;  /* 0x0000000109087812 */ /* 0x000fe400078ec0ff */
[----:B------:R-:W-:Y:S02]  /*07d0*/  ISETP.NE.AND P1, PT, R10, 0x1, PT ;  /* 0x000000010a00780c */ /* 0x000fe40003f25270 */
[----:B------:R-:W-:-:S11]  /*07e0*/  ISETP.NE.U32.AND P0, PT, R8, 0x1, PT ;  /* 0x000000010800780c */ /* 0x000fd60003f05070 */
        /* <DEDUP_REMOVED lines=14> */
.L_x_5:
[----:B------:R-:W-:Y:S05]  /*08d0*/  @P0 BRA `(.L_x_3) ;  /* 0x00000000001c0947 */ /* 0x000fea0003800000 */
[----:B-1----:R-:W-:Y:S01]  /*08e0*/  VIADD R9, R0, UR6 ;  /* 0x0000000600097c36 */ /* 0x002fe20008000000 */
[----:B0-----:R-:W2:Y:S03]  /*08f0*/  LDG.E R11, desc[UR36][R4.64] ;  /* 0x00000024040b7981 */ /* 0x001ea6000c1e1900 */
[----:B------:R-:W-:-:S05]  /*0900*/  IMAD.WIDE R8, R9, 0x4, R2 ;  /* 0x0000000409087825 */ /* 0x000fca00078e0202 */
[----:B------:R-:W2:Y:S02]  /*0910*/  LDG.E R10, desc[UR36][R8.64] ;  /* 0x00000024080a7981 */ /* 0x000ea4000c1e1900 */
[----:B--2---:R-:W-:-:S13]  /*0920*/  ISETP.GT.AND P0, PT, R11, R10, PT ;  /* 0x0000000a0b00720c */ /* 0x004fda0003f04270 */
[----:B------:R2:W-:Y:S04]  /*0930*/  @P0 STG.E desc[UR36][R4.64], R10 ;  /* 0x0000000a04000986 */ /* 0x0005e8000c101924 */
[----:B------:R2:W-:Y:S02]  /*0940*/  @P0 STG.E desc[UR36][R8.64], R11 ;  /* 0x0000000b08000986 */ /* 0x0005e4000c101924 */
.L_x_3:
[----:B------:R-:W-:Y:S01]  /*0950*/  ISETP.NE.AND P0, PT, R25, UR4, PT ;  /* 0x0000000419007c0c */ /* 0x000fe2000bf05270 */
[----:B------:R-:W-:Y:S01]  /*0960*/  VIADD R7, R7, 0x1 ;  /* 0x0000000107077836 */ /* 0x000fe20000000000 */
[----:B------:R-:W-:-:S11]  /*0970*/  IADD3 R6, PT, PT, R6, 0x1, RZ ;  /* 0x0000000106067810 */ /* 0x000fd60007ffe0ff */
[----:B------:R-:W-:Y:S05]  /*0980*/  @P0 BRA `(.L_x_6) ;  /* 0xfffffff400fc0947 */ /* 0x000fea000383ffff */
[C---:B-12---:R-:W-:Y:S01]  /*0990*/  VIADD R5, R25.reuse, 0xffffffff ;  /* 0xffffffff19057836 */ /* 0x046fe20000000000 */
[----:B------:R-:W-:-:S04]  /*09a0*/  LOP3.LUT R4, R25, 0xf, RZ, 0xc0, !PT ;  /* 0x0000000f19047812 */ /* 0x000fc800078ec0ff */
[----:B------:R-:W-:Y:S01]  /*09b0*/  ISETP.GE.U32.AND P0, PT, R5, 0xf, PT ;  /* 0x0000000f0500780c */ /* 0x000fe20003f06070 */
[----:B------:R-:W-:Y:S01]  /*09c0*/  IMAD.MOV.U32 R5, RZ, RZ, RZ ;  /* 0x000000ffff057224 */ /* 0x000fe200078e00ff */
[----:B------:R-:W-:-:S11]  /*09d0*/  ISETP.NE.AND P1, PT, R4, RZ, PT ;  /* 0x000000ff0400720c */ /* 0x000fd60003f25270 */
[----:B------:R-:W-:Y:S05]  /*09e0*/  @!P0 BRA `(.L_x_7) ;  /* 0x0000000000a48947 */ /* 0x000fea0003800000 */
[----:B------:R-:W-:Y:S01]  /*09f0*/  LOP3.LUT R5, R25, 0xffffff0, RZ, 0xc0, !PT ;  /* 0x0ffffff019057812 */ /* 0x000fe200078ec0ff */
[----:B------:R-:W-:-:S06]  /*0a00*/  UMOV UR4, URZ ;  /* 0x000000ff00047c82 */ /* 0x000fcc0008000000 */
.L_x_8:
[----:B----4-:R-:W-:Y:S01]  /*0a10*/  VIADD R11, R0, UR4 ;  /* 0x00000004000b7c36 */ /* 0x010fe20008000000 */
[----:B------:R-:W1:Y:S03]  /*0a20*/  LDC.64 R8, c[0x0][0x388] ;  /* 0x0000e200ff087b82 */ /* 0x000e660000000a00 */
[----:B------:R-:W-:-:S05]  /*0a30*/  IMAD.WIDE R6, R11, 0x4, R2 ;  /* 0x000000040b067825 */ /* 0x000fca00078e0202 */
[----:B0-----:R-:W2:Y:S01]  /*0a40*/  LDG.E R13, desc[UR36][R6.64] ;  /* 0x00000024060d7981 */ /* 0x001ea2000c1e1900 */
[----:B-1----:R-:W-:-:S05]  /*0a50*/  IMAD.WIDE R8, R11, 0x4, R8 ;  /* 0x000000040b087825 */ /* 0x002fca00078e0208 */
[----:B--2---:R0:W-:Y:S04]  /*0a60*/  STG.E desc[UR36][R8.64], R13 ;  /* 0x0000000d08007986 */ /* 0x0041e8000c101924 */
[----:B------:R-:W2:Y:S04]  /*0a70*/  LDG.E R11, desc[UR36][R6.64+0x4] ;  /* 0x00000424060b7981 */ /* 0x000ea8000c1e1900 */
[----:B--2---:R1:W-:Y:S04]  /*0a80*/  STG.E desc[UR36][R8.64+0x4], R11 ;  /* 0x0000040b08007986 */ /* 0x0043e8000c101924 */
[----:B------:R-:W2:Y:S04]  /*0a90*/  LDG.E R15, desc[UR36][R6.64+0x8] ;  /* 0x00000824060f7981 */ /* 0x000ea8000c1e1900 */
[----:B--2---:R2:W-:Y:S04]  /*0aa0*/  STG.E desc[UR36][R8.64+0x8], R15 ;  /* 0x0000080f08007986 */ /* 0x0045e8000c101924 */
[----:B------:R-:W3:Y:S04]  /*0ab0*/  LDG.E R17, desc[UR36][R6.64+0xc] ;  /* 0x00000c2406117981 */ /* 0x000ee8000c1e1900 */
[----:B---3--:R3:W-:Y:S04]  /*0ac0*/  STG.E desc[UR36][R8.64+0xc], R17 ;  /* 0x00000c1108007986 */ /* 0x0087e8000c101924 */
[----:B------:R-:W4:Y:S04]  /*0ad0*/  LDG.E R19, desc[UR36][R6.64+0x10] ;  /* 0x0000102406137981 */ /* 0x000f28000c1e1900 */
[----:B----4-:R4:W-:Y:S04]  /*0ae0*/  STG.E desc[UR36][R8.64+0x10], R19 ;  /* 0x0000101308007986 */ /* 0x0109e8000c101924 */
[----:B------:R-:W5:Y:S04]  /*0af0*/  LDG.E R21, desc[UR36][R6.64+0x14] ;  /* 0x0000142406157981 */ /* 0x000f68000c1e1900 */
[----:B-----5:R5:W-:Y:S04]  /*0b00*/  STG.E desc[UR36][R8.64+0x14], R21 ;  /* 0x0000141508007986 */ /* 0x020be8000c101924 */
[----:B0-----:R-:W2:Y:S04]  /*0b10*/  LDG.E R13, desc[UR36][R6.64+0x18] ;  /* 0x00001824060d7981 */ /* 0x001ea8000c1e1900 */
[----:B--2---:R0:W-:Y:S04]  /*0b20*/  STG.E desc[UR36][R8.64+0x18], R13 ;  /* 0x0000180d08007986 */ /* 0x0041e8000c101924 */
[----:B-1----:R-:W2:Y:S04]  /*0b30*/  LDG.E R11, desc[UR36][R6.64+0x1c] ;  /* 0x00001c24060b7981 */ /* 0x002ea8000c1e1900 */
[----:B--2---:R1:W-:Y:S04]  /*0b40*/  STG.E desc[UR36][R8.64+0x1c], R11 ;  /* 0x00001c0b08007986 */ /* 0x0043e8000c101924 */
[----:B------:R-:W2:Y:S04]  /*0b50*/  LDG.E R15, desc[UR36][R6.64+0x20] ;  /* 0x00002024060f7981 */ /* 0x000ea8000c1e1900 */
[----:B--2---:R2:W-:Y:S04]  /*0b60*/  STG.E desc[UR36][R8.64+0x20], R15 ;  /* 0x0000200f08007986 */ /* 0x0045e8000c101924 */
[----:B---3--:R-:W3:Y:S04]  /*0b70*/  LDG.E R17, desc[UR36][R6.64+0x24] ;  /* 0x0000242406117981 */ /* 0x008ee8000c1e1900 */
[----:B---3--:R3:W-:Y:S04]  /*0b80*/  STG.E desc[UR36][R8.64+0x24], R17 ;  /* 0x0000241108007986 */ /* 0x0087e8000c101924 */
[----:B----4-:R-:W4:Y:S04]  /*0b90*/  LDG.E R19, desc[UR36][R6.64+0x28] ;  /* 0x0000282406137981 */ /* 0x010f28000c1e1900 */
[----:B----4-:R4:W-:Y:S04]  /*0ba0*/  STG.E desc[UR36][R8.64+0x28], R19 ;  /* 0x0000281308007986 */ /* 0x0109e8000c101924 */
[----:B-----5:R-:W5:Y:S04]  /*0bb0*/  LDG.E R21, desc[UR36][R6.64+0x2c] ;  /* 0x00002c2406157981 */ /* 0x020f68000c1e1900 */
[----:B-----5:R4:W-:Y:S04]  /*0bc0*/  STG.E desc[UR36][R8.64+0x2c], R21 ;  /* 0x00002c1508007986 */ /* 0x0209e8000c101924 */
[----:B0-----:R-:W5:Y:S04]  /*0bd0*/  LDG.E R13, desc[UR36][R6.64+0x30] ;  /* 0x00003024060d7981 */ /* 0x001f68000c1e1900 */
[----:B-----5:R4:W-:Y:S04]  /*0be0*/  STG.E desc[UR36][R8.64+0x30], R13 ;  /* 0x0000300d08007986 */ /* 0x0209e8000c101924 */
[----:B-1----:R-:W5:Y:S04]  /*0bf0*/  LDG.E R11, desc[UR36][R6.64+0x34] ;  /* 0x00003424060b7981 */ /* 0x002f68000c1e1900 */
[----:B-----5:R4:W-:Y:S04]  /*0c00*/  STG.E desc[UR36][R8.64+0x34], R11 ;  /* 0x0000340b08007986 */ /* 0x0209e8000c101924 */
[----:B--2---:R-:W2:Y:S04]  /*0c10*/  LDG.E R15, desc[UR36][R6.64+0x38] ;  /* 0x00003824060f7981 */ /* 0x004ea8000c1e1900 */
[----:B--2---:R4:W-:Y:S04]  /*0c20*/  STG.E desc[UR36][R8.64+0x38], R15 ;  /* 0x0000380f08007986 */ /* 0x0049e8000c101924 */
[----:B---3--:R-:W2:Y:S01]  /*0c30*/  LDG.E R17, desc[UR36][R6.64+0x3c] ;  /* 0x00003c2406117981 */ /* 0x008ea2000c1e1900 */
[----:B------:R-:W-:-:S06]  /*0c40*/  UIADD3 UR4, UPT, UPT, UR4, 0x10, URZ ;  /* 0x0000001004047890 */ /* 0x000fcc000fffe0ff */
[----:B------:R-:W-:Y:S01]  /*0c50*/  ISETP.NE.AND P0, PT, R5, UR4, PT ;  /* 0x0000000405007c0c */ /* 0x000fe2000bf05270 */
[----:B--2---:R4:W-:-:S12]  /*0c60*/  STG.E desc[UR36][R8.64+0x3c], R17 ;  /* 0x00003c1108007986 */ /* 0x0049d8000c101924 */
[----:B------:R-:W-:Y:S05]  /*0c70*/  @P0 BRA `(.L_x_8) ;  /* 0xfffffffc00640947 */ /* 0x000fea000383ffff */
.L_x_7:
[----:B------:R-:W-:Y:S05]  /*0c80*/  @!P1 BRA `(.L_x_0) ;  /* 0x0000000000dc9947 */ /* 0x000fea0003800000 */
[----:B------:R-:W-:Y:S02]  /*0c90*/  ISETP.GE.U32.AND P0, PT, R4, 0x8, PT ;  /* 0x000000080400780c */ /* 0x000fe40003f06070 */
[----:B------:R-:W-:-:S04]  /*0ca0*/  LOP3.LUT R10, R25, 0x7, RZ, 0xc0, !PT ;  /* 0x00000007190a7812 */ /* 0x000fc800078ec0ff */
[----:B------:R-:W-:-:S07]  /*0cb0*/  ISETP.NE.AND P1, PT, R10, RZ, PT ;  /* 0x000000ff0a00720c */ /* 0x000fce0003f25270 */
[----:B------:R-:W-:Y:S06]  /*0cc0*/  @!P0 BRA `(.L_x_9) ;  /* 0x0000000000548947 */ /* 0x000fec0003800000 */
[----:B----4-:R-:W-:Y:S01]  /*0cd0*/  IADD3 R11, PT, PT, R0, R5, RZ ;  /* 0x00000005000b7210 */ /* 0x010fe20007ffe0ff */
[----:B------:R-:W1:Y:S04]  /*0ce0*/  LDC.64 R8, c[0x0][0x388] ;  /* 0x0000e200ff087b82 */ /* 0x000e680000000a00 */
        /* <DEDUP_REMOVED lines=10> */
[----:B------:R-:W3:Y:S04]  /*0d90*/  LDG.E R19, desc[UR36][R6.64+0x10] ;  /* 0x0000102406137981 */ /* 0x000ee8000c1e1900 */
[----:B---3--:R2:W-:Y:S04]  /*0da0*/  STG.E desc[UR36][R8.64+0x10], R19 ;  /* 0x0000101308007986 */ /* 0x0085e8000c101924 */
[----:B------:R-:W3:Y:S04]  /*0db0*/  LDG.E R21, desc[UR36][R6.64+0x14] ;  /* 0x0000142406157981 */ /* 0x000ee8000c1e1900 */
[----:B---3--:R2:W-:Y:S04]  /*0dc0*/  STG.E desc[UR36][R8.64+0x14], R21 ;  /* 0x0000141508007986 */ /* 0x0085e8000c101924 */
[----:B0-----:R-:W3:Y:S04]  /*0dd0*/  LDG.E R13, desc[UR36][R6.64+0x18] ;  /* 0x00001824060d7981 */ /* 0x001ee8000c1e1900 */
[----:B---3--:R2:W-:Y:S04]  /*0de0*/  STG.E desc[UR36][R8.64+0x18], R13 ;  /* 0x0000180d08007986 */ /* 0x0085e8000c101924 */
[----:B-1----:R-:W3:Y:S01]  /*0df0*/  LDG.E R11, desc[UR36][R6.64+0x1c] ;  /* 0x00001c24060b7981 */ /* 0x002ee2000c1e1900 */
[----:B------:R-:W-:-:S03]  /*0e00*/  VIADD R5, R5, 0x8 ;  /* 0x0000000805057836 */ /* 0x000fc60000000000 */
[----:B---3--:R2:W-:Y:S04]  /*0e10*/  STG.E desc[UR36][R8.64+0x1c], R11 ;  /* 0x00001c0b08007986 */ /* 0x0085e8000c101924 */
.L_x_9:
[----:B------:R-:W-:Y:S05]  /*0e20*/  @!P1 BRA `(.L_x_0) ;  /* 0x0000000000749947 */ /* 0x000fea0003800000 */
[----:B------:R-:W-:Y:S02]  /*0e30*/  ISETP.GE.U32.AND P0, PT, R10, 0x4, PT ;  /* 0x000000040a00780c */ /* 0x000fe40003f06070 */
[----:B------:R-:W-:-:S04]  /*0e40*/  LOP3.LUT R4, R25, 0x3, RZ, 0xc0, !PT ;  /* 0x0000000319047812 */ /* 0x000fc800078ec0ff */
[----:B------:R-:W-:-:S07]  /*0e50*/  ISETP.NE.AND P1, PT, R4, RZ, PT ;  /* 0x000000ff0400720c */ /* 0x000fce0003f25270 */
[----:B------:R-:W-:Y:S06]  /*0e60*/  @!P0 BRA `(.L_x_10) ;  /* 0x0000000000348947 */ /* 0x000fec0003800000 */
[----:B--2-4-:R-:W-:Y:S01]  /*0e70*/  IMAD.IADD R13, R0, 0x1, R5 ;  /* 0x00000001000d7824 */ /* 0x014fe200078e0205 */
        /* <DEDUP_REMOVED lines=9> */
[----:B------:R-:W2:Y:S01]  /*0f10*/  LDG.E R17, desc[UR36][R6.64+0xc] ;  /* 0x00000c2406117981 */ /* 0x000ea2000c1e1900 */
[----:B------:R-:W-:-:S03]  /*0f20*/  VIADD R5, R5, 0x4 ;  /* 0x0000000405057836 */ /* 0x000fc60000000000 */
[----:B--2---:R1:W-:Y:S04]  /*0f30*/  STG.E desc[UR36][R8.64+0xc], R17 ;  /* 0x00000c1108007986 */ /* 0x0043e8000c101924 */
.L_x_10:
[----:B------:R-:W-:Y:S05]  /*0f40*/  @!P1 BRA `(.L_x_0) ;  /* 0x00000000002c9947 */ /* 0x000fea0003800000 */
[----:B-12-4-:R-:W1:Y:S01]  /*0f50*/  LDC.64 R10, c[0x0][0x388] ;  /* 0x0000e200ff0a7b82 */ /* 0x016e620000000a00 */
[----:B------:R-:W-:-:S05]  /*0f60*/  UMOV UR4, URZ ;  /* 0x000000ff00047c82 */ /* 0x000fca0008000000 */
.L_x_11:
[----:B---3--:R-:W-:-:S05]  /*0f70*/  IADD3 R9, PT, PT, R0, R5, RZ ;  /* 0x0000000500097210 */ /* 0x008fca0007ffe0ff */
[----:B------:R-:W-:-:S06]  /*0f80*/  IMAD.WIDE R6, R9, 0x4, R2 ;  /* 0x0000000409067825 */ /* 0x000fcc00078e0202 */
[----:B0-----:R-:W2:Y:S01]  /*0f90*/  LDG.E R7, desc[UR36][R6.64] ;  /* 0x0000002406077981 */ /* 0x001ea2000c1e1900 */
[----:B-1----:R-:W-:Y:S01]  /*0fa0*/  IMAD.WIDE R8, R9, 0x4, R10 ;  /* 0x0000000409087825 */ /* 0x002fe200078e020a */
[----:B------:R-:W-:-:S03]  /*0fb0*/  UIADD3 UR4, UPT, UPT, UR4, 0x1, URZ ;  /* 0x0000000104047890 */ /* 0x000fc6000fffe0ff */
[----:B------:R-:W-:-:S03]  /*0fc0*/  VIADD R5, R5, 0x1 ;  /* 0x0000000105057836 */ /* 0x000fc60000000000 */
[----:B------:R-:W-:Y:S01]  /*0fd0*/  ISETP.NE.AND P0, PT, R4, UR4, PT ;  /* 0x0000000404007c0c */ /* 0x000fe2000bf05270 */
[----:B--2---:R3:W-:-:S12]  /*0fe0*/  STG.E desc[UR36][R8.64], R7 ;  /* 0x0000000708007986 */ /* 0x0047d8000c101924 */
[----:B------:R-:W-:Y:S05]  /*0ff0*/  @P0 BRA `(.L_x_11) ;  /* 0xfffffffc00dc0947 */ /* 0x000fea000383ffff */
.L_x_0:
[----:B------:R-:W-:-:S13]  /*1000*/  ISETP.NE.AND P0, PT, R22, 0x1, PT ;  /* 0x000000011600780c */ /* 0x000fda0003f05270 */
[----:B------:R-:W-:Y:S05]  /*1010*/  @P0 BRA `(.L_x_12) ;  /* 0x0000000800fc0947 */ /* 0x000fea0003800000 */
[----:B------:R-:W-:Y:S01]  /*1020*/  MOV R2, 0x0 ;  /* 0x0000000000027802 */ /* 0x000fe20000000f00 */
[----:B------:R-:W5:Y:S01]  /*1030*/  LDCU.64 UR4, c[0x4][0x18] ;  /* 0x01000300ff0477ac */ /* 0x000f620008000a00 */
[----:B---3--:R-:W-:Y:S02]  /*1040*/  CS2R R6, SRZ ;  /* 0x0000000000067805 */ /* 0x008fe4000001ff00 */
[----:B-12-4-:R1:W2:Y:S01]  /*1050*/  LDC.64 R8, c[0x4][R2] ;  /* 0x0100000002087b82 */ /* 0x0162a20000000a00 */
[----:B-----5:R-:W-:Y:S02]  /*1060*/  IMAD.U32 R4, RZ, RZ, UR4 ;  /* 0x00000004ff047e24 */ /* 0x020fe4000f8e00ff */
[----:B-1----:R-:W-:-:S07]  /*1070*/  IMAD.U32 R5, RZ, RZ, UR5 ;  /* 0x00000005ff057e24 */ /* 0x002fce000f8e00ff */
[----:B------:R-:W-:-:S07]  /*1080*/  LEPC R20, `(.L_x_13) ;  /* 0x000000001014794e */ /* 0x000fce0000000000 */
[----:B0-2---:R-:W-:Y:S05]  /*1090*/  CALL.ABS.NOINC R8 ;  /* 0x0000000008007343 */ /* 0x005fea0003c00000 */
.L_x_13:
[----:B------:R-:W0:Y:S01]  /*10a0*/  LDC.64 R8, c[0x0][0x380] ;  /* 0x0000e000ff087b82 */ /* 0x000e220000000a00 */
[----:B------:R-:W1:Y:S01]  /*10b0*/  LDCU.64 UR4, c[0x4][0x20] ;  /* 0x01000400ff0477ac */ /* 0x000e620008000a00 */
[----:B0-----:R-:W2:Y:S06]  /*10c0*/  LDG.E R8, desc[UR36][R8.64] ;  /* 0x0000002408087981 */ /* 0x001eac000c1e1900 */
[----:B------:R0:W3:Y:S01]  /*10d0*/  LDC.64 R10, c[0x4][R2] ;  /* 0x01000000020a7b82 */ /* 0x0000e20000000a00 */
[----:B-1----:R-:W-:Y:S01]  /*10e0*/  MOV R4, UR4 ;  /* 0x0000000400047c02 */ /* 0x002fe20008000f00 */
[----:B------:R-:W-:-:S02]  /*10f0*/  IMAD.U32 R5, RZ, RZ, UR5 ;  /* 0x00000005ff057e24 */ /* 0x000fc4000f8e00ff */
[----:B------:R-:W-:Y:S02]  /*1100*/  IMAD.U32 R6, RZ, RZ, UR38 ;  /* 0x00000026ff067e24 */ /* 0x000fe4000f8e00ff */
[----:B------:R-:W-:Y:S01]  /*1110*/  IMAD.U32 R7, RZ, RZ, UR39 ;  /* 0x00000027ff077e24 */ /* 0x000fe2000f8e00ff */
[----:B--23--:R0:W-:Y:S06]  /*1120*/  STL [R1], R8 ;  /* 0x0000000801007387 */ /* 0x00c1ec0000100800 */
[----:B------:R-:W-:-:S07]  /*1130*/  LEPC R20, `(.L_x_14) ;  /* 0x000000001014794e */ /* 0x000fce0000000000 */
[----:B0-----:R-:W-:Y:S05]  /*1140*/  CALL.ABS.NOINC R10 ;  /* 0x000000000a007343 */ /* 0x001fea0003c00000 */
.L_x_14:
        /* <DEDUP_REMOVED lines=11> */
.L_x_15:
        /* <DEDUP_REMOVED lines=11> */
.L_x_16:
        /* <DEDUP_REMOVED lines=11> */
.L_x_17:
        /* <DEDUP_REMOVED lines=11> */
.L_x_18:
        /* <DEDUP_REMOVED lines=11> */
.L_x_19:
        /* <DEDUP_REMOVED lines=11> */
.L_x_20:
        /* <DEDUP_REMOVED lines=11> */
.L_x_21:
        /* <DEDUP_REMOVED lines=11> */
.L_x_22:
        /* <DEDUP_REMOVED lines=11> */
.L_x_23:
        /* <DEDUP_REMOVED lines=11> */
.L_x_24:
        /* <DEDUP_REMOVED lines=11> */
.L_x_25:
        /* <DEDUP_REMOVED lines=11> */
.L_x_26:
        /* <DEDUP_REMOVED lines=11> */
.L_x_27:
        /* <DEDUP_REMOVED lines=11> */
.L_x_28:
        /* <DEDUP_REMOVED lines=11> */
.L_x_29:
[----:B------:R-:W0:Y:S01]  /*1ba0*/  LDC.64 R2, c[0x4][R2] ;  /* 0x0100000002027b82 */ /* 0x000e220000000a00 */
[----:B------:R-:W1:Y:S01]  /*1bb0*/  LDCU.64 UR4, c[0x4][0x28] ;  /* 0x01000500ff0477ac */ /* 0x000e620008000a00 */
[----:B------:R-:W-:Y:S02]  /*1bc0*/  CS2R R6, SRZ ;  /* 0x0000000000067805 */ /* 0x000fe4000001ff00 */
[----:B-1----:R-:W-:Y:S01]  /*1bd0*/  MOV R4, UR4 ;  /* 0x0000000400047c02 */ /* 0x002fe20008000f00 */
[----:B------:R-:W-:-:S07]  /*1be0*/  IMAD.U32 R5, RZ, RZ, UR5 ;  /* 0x00000005ff057e24 */ /* 0x000fce000f8e00ff */
[----:B------:R-:W-:-:S07]  /*1bf0*/  LEPC R20, `(.L_x_12) ;  /* 0x000000001014794e */ /* 0x000fce0000000000 */
[----:B0-----:R-:W-:Y:S05]  /*1c00*/  CALL.ABS.NOINC R2 ;  /* 0x0000000002007343 */ /* 0x001fea0003c00000 */
.L_x_12:
[----:B------:R-:W-:Y:S05]  /*1c10*/  WARPSYNC.ALL ;  /* 0x0000000000007948 */ /* 0x000fea0003800000 */
[----:B------:R-:W5:Y:S01]  /*1c20*/  LDCU UR4, c[0x0][0x398] ;  /* 0x00007300ff0477ac */ /* 0x000f620008000800 */
[----:B------:R-:W-:-:S13]  /*1c30*/  R2UR UR45, R25 ;  /* 0x00000000192d72ca */ /* 0x000fda00000e0000 */
[----:B------:R-:W-:-:S04]  /*1c40*/  USHF.L.U32 UR45, UR45, 0x1, URZ ;  /* 0x000000012d2d7899 */ /* 0x000fc800080006ff */
[----:B-----5:R-:W-:Y:S01]  /*1c50*/  UISETP.GT.AND UP0, UPT, UR45, UR4, UPT ;  /* 0x000000042d00728c */ /* 0x020fe2000bf04270 */
[----:B------:R-:W-:Y:S05]  /*1c60*/  BAR.SYNC.DEFER_BLOCKING 0x0 ;  /* 0x0000000000007b1d */ /* 0x000fea0000010000 */
[----:B------:R-:W-:-:S13]  /*1c70*/  PLOP3.LUT P0, PT, PT, PT, UP0, 0x80, 0x8 ;  /* 0x000000000008781c */ /* 0x000fda0003f0f008 */
[----:B0-----:R-:W-:Y:S05]  /*1c80*/  @P0 EXIT ;  /* 0x000000000000094d */ /* 0x001fea0003800000 */
[----:B------:R-:W0:Y:S01]  /*1c90*/  LDCU.128 UR4, c[0x0][0x380] ;  /* 0x00007000ff0477ac */ /* 0x000e220008000c00 */
[----:B------:R-:W5:Y:S01]  /*1ca0*/  LDCU UR42, c[0x0][0x2f8] ;  /* 0x00005f00ff2a77ac */ /* 0x000f620008000800 */
[----:B------:R-:W-:Y:S01]  /*1cb0*/  UMOV UR47, 0x2 ;  /* 0x00000002002f7882 */ /* 0x000fe20000000000 */
[----:B0-----:R-:W-:Y:S02]  /*1cc0*/  UIADD3 UR40, UP0, UPT, UR4, 0x20, URZ ;  /* 0x0000002004287890 */ /* 0x001fe4000ff1e0ff */
[----:B------:R-:W-:Y:S02]  /*1cd0*/  UIADD3 UR41, UP1, UPT, UR6, 0x20, URZ ;  /* 0x0000002006297890 */ /* 0x000fe4000ff3e0ff */
[----:B-----5:R-:W-:Y:S02]  /*1ce0*/  UIADD3 UR42, UPT, UPT, -UR42, 0x10, UR38 ;  /* 0x000000102a2a7890 */ /* 0x020fe4000fffe126 */
[----:B------:R-:W-:Y:S02]  /*1cf0*/  UIADD3.X UR43, UPT, UPT, URZ, UR5, URZ, UP0, !UPT ;  /* 0x00000005ff2b7290 */ /* 0x000fe400087fe4ff */
[----:B------:R-:W-:-:S12]  /*1d00*/  UIADD3.X UR44, UPT, UPT, URZ, UR7, URZ, UP1, !UPT ;  /* 0x00000007ff2c7290 */ /* 0x000fd80008ffe4ff */
.L_x_101:
[----:B0-----:R-:W0:Y:S01]  /*1d10*/  LDCU UR5, c[0x0][0x398] ;  /* 0x00007300ff0577ac */ /* 0x001e220008000800 */
[----:B------:R-:W-:Y:S01]  /*1d20*/  USHF.L.U32 UR47, UR47, 0x1, URZ ;  /* 0x000000012f2f7899 */ /* 0x000fe200080006ff */
[----:B------:R-:W-:-:S03]  /*1d30*/  UMOV UR46, UR45 ;  /* 0x0000002d002e7c82 */ /* 0x000fc60008000000 */
[----:B------:R-:W-:-:S04]  /*1d40*/  UIADD3 UR4, UPT, UPT, UR47, -0x1, URZ ;  /* 0xffffffff2f047890 */ /* 0x000fc8000fffe0ff */
[----:B------:R-:W-:-:S04]  /*1d50*/  ULOP3.LUT UR4, UR47, UR4, URZ, 0xc, !UPT ;  /* 0x000000042f047292 */ /* 0x000fc8000f8e0cff */
[----:B------:R-:W-:-:S04]  /*1d60*/  UPOPC UR4, UR4 ;  /* 0x00000004000472bf */ /* 0x000fc80008000000 */
[----:B0-----:R-:W-:-:S06]  /*1d70*/  USHF.R.U32.HI UR4, URZ, UR4, UR5 ;  /* 0x00000004ff047299 */ /* 0x001fcc0008011605 */
[----:B------:R-:W-:-:S13]  /*1d80*/  ISETP.GE.AND P0, PT, R22, UR4, PT ;  /* 0x0000000416007c0c */ /* 0x000fda000bf06270 */
[----:B-12-4-:R-:W-:Y:S05]  /*1d90*/  @P0 BRA `(.L_x_30) ;  /* 0x0000001c00d00947 */ /* 0x016fea0003800000 */
[----:B------:R-:W-:Y:S01]  /*1da0*/  LOP3.LUT R25, R25, 0x7fffffff, RZ, 0xc0, !PT ;  /* 0x7fffffff19197812 */ /* 0x000fe200078ec0ff */
[C---:B------:R-:W-:Y:S01]  /*1db0*/  IMAD R23, R22.reuse, UR45, RZ ;  /* 0x0000002d16177c24 */ /* 0x040fe2000f8e02ff */
[----:B------:R-:W-:Y:S01]  /*1dc0*/  MOV R2, 0x0 ;  /* 0x0000000000027802 */ /* 0x000fe20000000f00 */
[----:B------:R-:W0:Y:S01]  /*1dd0*/  LDCU.64 UR6, c[0x4][0x48] ;  /* 0x01000900ff0677ac */ /* 0x000e220008000a00 */
[----:B------:R-:W-:Y:S01]  /*1de0*/  IMAD.MOV.U32 R0, RZ, RZ, 0x1 ;  /* 0x00000001ff007424 */ /* 0x000fe200078e00ff */
[----:B------:R-:W-:Y:S01]  /*1df0*/  ISETP.NE.AND P0, PT, R22, 0x1, PT ;  /* 0x000000011600780c */ /* 0x000fe20003f05270 */
[----:B-1234-:R-:W-:Y:S01]  /*1e00*/  IMAD.MOV.U32 R9, RZ, RZ, R25 ;  /* 0x000000ffff097224 */ /* 0x01efe200078e0019 */
[----:B------:R-:W-:Y:S01]  /*1e10*/  IADD3 R8, PT, PT, R23, R25, RZ ;  /* 0x0000001917087210 */ /* 0x000fe20007ffe0ff */
[----:B------:R-:W-:Y:S01]  /*1e20*/  IMAD.MOV.U32 R24, RZ, RZ, R23 ;  /* 0x000000ffff187224 */ /* 0x000fe200078e0017 */
[----:B------:R-:W-:Y:S01]  /*1e30*/  STL.64 [R1+0x40], R22 ;  /* 0x0000401601007387 */ /* 0x000fe20000100a00 */
[----:B------:R1:W2:Y:S01]  /*1e40*/  LDC.64 R10, c[0x4][R2] ;  /* 0x01000000020a7b82 */ /* 0x0002a20000000a00 */
[----:B------:R-:W-:-:S02]  /*1e50*/  UIADD3 UR4, UP0, UPT, UR38, 0x40, URZ ;  /* 0x0000004026047890 */ /* 0x000fc4000ff1e0ff */
[----:B------:R-:W-:Y:S02]  /*1e60*/  STL.64 [R1+0x50], R8 ;  /* 0x0000500801007387 */ /* 0x000fe40000100a00 */
[----:B------:R-:W-:Y:S02]  /*1e70*/  UIADD3.X UR5, UPT, UPT, URZ, UR39, URZ, UP0, !UPT ;  /* 0x00000027ff057290 */ /* 0x000fe400087fe4ff */
[----:B------:R-:W-:Y:S01]  /*1e80*/  STL.64 [R1+0x48], R24 ;  /* 0x0000481801007387 */ /* 0x000fe20000100a00 */
[----:B------:R-:W-:-:S03]  /*1e90*/  MOV R6, UR4 ;  /* 0x0000000400067c02 */ /* 0x000fc60008000f00 */
[----:B------:R3:W-:Y:S01]  /*1ea0*/  STL [R1+0x58], R0 ;  /* 0x0000580001007387 */ /* 0x0007e20000100800 */
[----:B0-----:R-:W-:Y:S02]  /*1eb0*/  IMAD.U32 R4, RZ, RZ, UR6 ;  /* 0x00000006ff047e24 */ /* 0x001fe4000f8e00ff */
[----:B------:R-:W-:Y:S02]  /*1ec0*/  IMAD.U32 R5, RZ, RZ, UR7 ;  /* 0x00000007ff057e24 */ /* 0x000fe4000f8e00ff */
[----:B------:R-:W-:Y:S01]  /*1ed0*/  IMAD.U32 R7, RZ, RZ, UR5 ;  /* 0x00000005ff077e24 */ /* 0x000fe2000f8e00ff */
[----:B-1-3--:R-:W-:-:S07]  /*1ee0*/  P2R R0, PR, RZ, 0x1 ;  /* 0x00000001ff007803 */ /* 0x00afce0000000000 */
[----:B------:R-:W-:-:S07]  /*1ef0*/  LEPC R20, `(.L_x_31) ;  /* 0x000000001014794e */ /* 0x000fce0000000000 */
[----:B--2---:R-:W-:Y:S05]  /*1f00*/  CALL.ABS.NOINC R10 ;  /* 0x000000000a007343 */ /* 0x004fea0003c00000 */
.L_x_31:
[----:B------:R-:W-:Y:S01]  /*1f10*/  ISETP.NE.AND P6, PT, R22, 0x1, PT ;  /* 0x000000011600780c */ /* 0x000fe20003fc5270 */
[----:B------:R-:W-:-:S12]  /*1f20*/  BSSY.RECONVERGENT B6, `(.L_x_32) ;  /* 0x000003c000067945 */ /* 0x000fd80003800200 */
[----:B------:R-:W-:Y:S05]  /*1f30*/  @P6 BRA `(.L_x_33) ;  /* 0x0000000000e86947 */ /* 0x000fea0003800000 */
[----:B------:R0:W1:Y:S01]  /*1f40*/  LDC.64 R8, c[0x4][R2] ;  /* 0x0100000002087b82 */ /* 0x0000620000000a00 */
[----:B------:R-:W2:Y:S01]  /*1f50*/  LDCU.64 UR4, c[0x4][0x18] ;  /* 0x01000300ff0477ac */ /* 0x000ea20008000a00 */
[----:B------:R-:W-:Y:S01]  /*1f60*/  CS2R R6, SRZ ;  /* 0x0000000000067805 */ /* 0x000fe2000001ff00 */
[----:B--2---:R-:W-:Y:S02]  /*1f70*/  IMAD.U32 R4, RZ, RZ, UR4 ;  /* 0x00000004ff047e24 */ /* 0x004fe4000f8e00ff */
[----:B0-----:R-:W-:-:S07]  /*1f80*/  IMAD.U32 R5, RZ, RZ, UR5 ;  /* 0x00000005ff057e24 */ /* 0x001fce000f8e00ff */
[----:B------:R-:W-:-:S07]  /*1f90*/  LEPC R20, `(.L_x_34) ;  /* 0x000000001014794e */ /* 0x000fce0000000000 */
[----:B-1----:R-:W-:Y:S05]  /*1fa0*/  CALL.ABS.NOINC R8 ;  /* 0x0000000008007343 */ /* 0x002fea0003c00000 */
.L_x_34:
        /* <DEDUP_REMOVED lines=11> */
.L_x_35:
        /* <DEDUP_REMOVED lines=11> */
.L_x_36:
        /* <DEDUP_REMOVED lines=11> */
.L_x_37:
        /* <DEDUP_REMOVED lines=11> */
.L_x_38:
[----:B------:R-:W0:Y:S01]  /*2270*/  LDC.64 R2, c[0x4][R2] ;  /* 0x0100000002027b82 */ /* 0x000e220000000a00 */
[----:B------:R-:W1:Y:S01]  /*2280*/  LDCU.64 UR4, c[0x4][0x28] ;  /* 0x01000500ff0477ac */ /* 0x000e620008000a00 */
[----:B------:R-:W-:Y:S02]  /*2290*/  CS2R R6, SRZ ;  /* 0x0000000000067805 */ /* 0x000fe4000001ff00 */
[----:B-1----:R-:W-:Y:S01]  /*22a0*/  MOV R4, UR4 ;  /* 0x0000000400047c02 */ /* 0x002fe20008000f00 */
[----:B------:R-:W-:-:S07]  /*22b0*/  IMAD.U32 R5, RZ, RZ, UR5 ;  /* 0x00000005ff057e24 */ /* 0x000fce000f8e00ff */
[----:B------:R-:W-:-:S07]  /*22c0*/  LEPC R20, `(.L_x_33) ;  /* 0x000000001014794e */ /* 0x000fce0000000000 */
[----:B0-----:R-:W-:Y:S05]  /*22d0*/  CALL.ABS.NOINC R2 ;  /* 0x0000000002007343 */ /* 0x001fea0003c00000 */
.L_x_33:
[----:B------:R-:W-:Y:S05]  /*22e0*/  BSYNC.RECONVERGENT B6 ;  /* 0x0000000000067941 */ /* 0x000fea0003800200 */
.L_x_32:
[----:B------:R-:W0:Y:S01]  /*22f0*/  LDC.64 R18, c[0x0][0x388] ;  /* 0x0000e200ff127b82 */ /* 0x000e220000000a00 */
[----:B------:R-:W-:Y:S01]  /*2300*/  IMAD.MOV.U32 R12, RZ, RZ, 0x1 ;  /* 0x00000001ff0c7424 */ /* 0x000fe200078e00ff */
[----:B------:R-:W1:Y:S01]  /*2310*/  LDCU.64 UR4, c[0x4][0x30] ;  /* 0x01000600ff0477ac */ /* 0x000e620008000a00 */
[----:B0-----:R-:W-:-:S05]  /*2320*/  IMAD.WIDE R18, R23, 0x4, R18 ;  /* 0x0000000417127825 */ /* 0x001fca00078e0212 */
[----:B------:R-:W2:Y:S01]  /*2330*/  LDG.E R13, desc[UR36][R18.64] ;  /* 0x00000024120d7981 */ /* 0x000ea2000c1e1900 */
[----:B------:R-:W-:-:S03]  /*2340*/  IMAD.WIDE.U32 R16, R25, 0x4, R18 ;  /* 0x0000000419107825 */ /* 0x000fc600078e0012 */
[----:B------:R-:W3:Y:S04]  /*2350*/  LDG.E R10, desc[UR36][R18.64+0x4] ;  /* 0x00000424120a7981 */ /* 0x000ee8000c1e1900 */
[----:B------:R-:W3:Y:S04]  /*2360*/  LDG.E R11, desc[UR36][R16.64] ;  /* 0x00000024100b7981 */ /* 0x000ee8000c1e1900 */
[----:B------:R-:W4:Y:S01]  /*2370*/  LDG.E R0, desc[UR36][R16.64+0x4] ;  /* 0x0000042410007981 */ /* 0x000f22000c1e1900 */
[----:B------:R-:W-:Y:S01]  /*2380*/  MOV R8, 0x0 ;  /* 0x0000000000087802 */ /* 0x000fe20000000f00 */
[----:B------:R-:W-:-:S05]  /*2390*/  IMAD.U32 R24, RZ, RZ, UR38 ;  /* 0x00000026ff187e24 */ /* 0x000fca000f8e00ff */
[----:B------:R-:W0:Y:S01]  /*23a0*/  LDC.64 R8, c[0x4][R8] ;  /* 0x0100000008087b82 */ /* 0x000e220000000a00 */
[----:B------:R-:W-:-:S05]  /*23b0*/  IADD3 R24, P0, PT, R24, 0x10, RZ ;  /* 0x0000001018187810 */ /* 0x000fca0007f1e0ff */
[----:B------:R-:W-:Y:S01]  /*23c0*/  IMAD.X R2, RZ, RZ, UR39, P0 ;  /* 0x00000027ff027e24 */ /* 0x000fe200080e06ff */
[----:B-1----:R-:W-:Y:S01]  /*23d0*/  MOV R4, UR4 ;  /* 0x0000000400047c02 */ /* 0x002fe20008000f00 */
[----:B------:R-:W-:Y:S01]  /*23e0*/  IMAD.U32 R5, RZ, RZ, UR5 ;  /* 0x00000005ff057e24 */ /* 0x000fe2000f8e00ff */
[----:B------:R-:W-:Y:S01]  /*23f0*/  SHF.R.S32.HI R26, RZ, 0x1f, R23 ;  /* 0x0000001fff1a7819 */ /* 0x000fe20000011417 */
[----:B------:R-:W-:Y:S01]  /*2400*/  IMAD.MOV.U32 R6, RZ, RZ, R24 ;  /* 0x000000ffff067224 */ /* 0x000fe200078e0018 */
[----:B------:R-:W-:Y:S01]  /*2410*/  MOV R7, R2 ;  /* 0x0000000200077202 */ /* 0x000fe20000000f00 */
[----:B--2---:R1:W-:Y:S04]  /*2420*/  STL.64 [R1+0x10], R12 ;  /* 0x0000100c01007387 */ /* 0x0043e80000100a00 */
[----:B---3--:R1:W-:Y:S04]  /*2430*/  STL.64 [R1+0x18], R10 ;  /* 0x0000180a01007387 */ /* 0x0083e80000100a00 */
[----:B0---4-:R1:W-:Y:S02]  /*2440*/  STL [R1+0x20], R0 ;  /* 0x0000200001007387 */ /* 0x0113e40000100800 */
[----:B------:R-:W-:-:S07]  /*2450*/  LEPC R20, `(.L_x_39) ;  /* 0x000000001014794e */ /* 0x000fce0000000000 */
[----:B-1----:R-:W-:Y:S05]  /*2460*/  CALL.ABS.NOINC R8 ;  /* 0x0000000008007343 */ /* 0x002fea0003c00000 */
.L_x_39:
[----:B------:R-:W2:Y:S01]  /*2470*/  LDG.E R0, desc[UR36][R18.64] ;  /* 0x0000002412007981 */ /* 0x000ea2000c1e1900 */
[----:B------:R-:W-:Y:S01]  /*2480*/  BSSY.RECONVERGENT B0, `(.L_x_40) ;  /* 0x0000007000007945 */ /* 0x000fe20003800200 */
[----:B------:R-:W-:Y:S02]  /*2490*/  PLOP3.LUT P0, PT, PT, PT, PT, 0x80, 0x8 ;  /* 0x000000000008781c */ /* 0x000fe40003f0f070 */
[----:B------:R-:W-:Y:S02]  /*24a0*/  PLOP3.LUT P1, PT, PT, PT, PT, 0x8, 0x80 ;  /* 0x000000000080781c */ /* 0x000fe40003f2e170 */
[----:B--2---:R-:W-:-:S13]  /*24b0*/  ISETP.NE.AND P2, PT, R0, 0x2, PT ;  /* 0x000000020000780c */ /* 0x004fda0003f45270 */
[----:B------:R-:W-:Y:S05]  /*24c0*/  @P2 BRA `(.L_x_41) ;  /* 0x0000000000082947 */ /* 0x000fea0003800000 */
[----:B------:R-:W2:Y:S02]  /*24d0*/  LDG.E R0, desc[UR36][R18.64+0x4] ;  /* 0x0000042412007981 */ /* 0x000ea4000c1e1900 */
[----:B--2---:R-:W-:-:S13]  /*24e0*/  ISETP.EQ.AND P1, PT, R0, 0x9, PT ;  /* 0x000000090000780c */ /* 0x004fda0003f22270 */
.L_x_41:
[----:B------:R-:W-:Y:S05]  /*24f0*/  BSYNC.RECONVERGENT B0 ;  /* 0x0000000000007941 */ /* 0x000fea0003800200 */
.L_x_40:
[----:B------:R-:W-:-:S13]  /*2500*/  ISETP.NE.OR P1, PT, R25, 0x2, !P1 ;  /* 0x000000021900780c */ /* 0x000fda0004f25670 */
[----:B------:R-:W-:Y:S05]  /*2510*/  @P1 BRA `(.L_x_42) ;  /* 0x0000000000481947 */ /* 0x000fea0003800000 */
[----:B------:R-:W2:Y:S02]  /*2520*/  LDG.E R0, desc[UR36][R16.64] ;  /* 0x0000002410007981 */ /* 0x000ea4000c1e1900 */
[----:B--2---:R-:W-:-:S13]  /*2530*/  ISETP.NE.AND P1, PT, R0, 0x7, PT ;  /* 0x000000070000780c */ /* 0x004fda0003f25270 */
[----:B------:R-:W-:Y:S05]  /*2540*/  @P1 BRA `(.L_x_42) ;  /* 0x00000000003c1947 */ /* 0x000fea0003800000 */
[----:B------:R-:W2:Y:S02]  /*2550*/  LDG.E R0, desc[UR36][R16.64+0x4] ;  /* 0x0000042410007981 */ /* 0x000ea4000c1e1900 */
[----:B--2---:R-:W-:-:S13]  /*2560*/  ISETP.NE.AND P1, PT, R0, 0xa, PT ;  /* 0x0000000a0000780c */ /* 0x004fda0003f25270 */
[----:B------:R-:W-:Y:S05]  /*2570*/  @P1 BRA `(.L_x_42) ;  /* 0x0000000000301947 */ /* 0x000fea0003800000 */
[----:B------:R-:W-:Y:S01]  /*2580*/  MOV R8, 0x0 ;  /* 0x0000000000087802 */ /* 0x000fe20000000f00 */
[----:B------:R-:W-:Y:S01]  /*2590*/  IMAD.MOV.U32 R0, RZ, RZ, 0x1 ;  /* 0x00000001ff007424 */ /* 0x000fe200078e00ff */
[----:B------:R-:W0:Y:S01]  /*25a0*/  LDCU.64 UR4, c[0x4][0x38] ;  /* 0x01000700ff0477ac */ /* 0x000e220008000a00 */
[----:B------:R-:W-:Y:S01]  /*25b0*/  MOV R6, R24 ;  /* 0x0000001800067202 */ /* 0x000fe20000000f00 */
[----:B------:R-:W-:Y:S02]  /*25c0*/  IMAD.MOV.U32 R7, RZ, RZ, R2 ;  /* 0x000000ffff077224 */ /* 0x000fe400078e0002 */
[----:B------:R1:W-:Y:S01]  /*25d0*/  STL [R1+0x10], R0 ;  /* 0x0000100001007387 */ /* 0x0003e20000100800 */
[----:B------:R-:W2:Y:S01]  /*25e0*/  LDC.64 R8, c[0x4][R8] ;  /* 0x0100000008087b82 */ /* 0x000ea20000000a00 */
[----:B0-----:R-:W-:Y:S02]  /*25f0*/  IMAD.U32 R4, RZ, RZ, UR4 ;  /* 0x00000004ff047e24 */ /* 0x001fe4000f8e00ff */
[----:B-1----:R-:W-:-:S07]  /*2600*/  IMAD.U32 R5, RZ, RZ, UR5 ;  /* 0x00000005ff057e24 */ /* 0x002fce000f8e00ff */
[----:B------:R-:W-:-:S07]  /*2610*/  LEPC R20, `(.L_x_43) ;  /* 0x000000001014794e */ /* 0x000fce0000000000 */
[----:B--2---:R-:W-:Y:S05]  /*2620*/  CALL.ABS.NOINC R8 ;  /* 0x0000000008007343 */ /* 0x004fea0003c00000 */
.L_x_43:
[----:B------:R-:W-:-:S13]  /*2630*/  PLOP3.LUT P0, PT, PT, PT, PT, 0x8, 0x80 ;  /* 0x000000000080781c */ /* 0x000fda0003f0e170 */
.L_x_42:
[----:B------:R-:W0:Y:S01]  /*2640*/  LDC.64 R2, c[0x4][0x8] ;  /* 0x01000200ff027b82 */ /* 0x000e220000000a00 */
[----:B------:R-:W-:Y:S05]  /*2650*/  WARPSYNC.ALL ;  /* 0x0000000000007948 */ /* 0x000fea0003800000 */
[----:B------:R-:W-:Y:S02]  /*2660*/  BSSY.RECONVERGENT B6, `(.L_x_44) ;  /* 0x00000f5000067945 */ /* 0x000fe40003800200 */
[----:B------:R-:W1:Y:S01]  /*2670*/  LDC.64 R4, c[0x4][0x10] ;  /* 0x01000400ff047b82 */ /* 0x000e620000000a00 */
[----:B0-----:R0:W-:Y:S04]  /*2680*/  STG.E desc[UR36][R2.64], RZ ;  /* 0x000000ff02007986 */ /* 0x0011e8000c101924 */
[----:B-1----:R0:W-:Y:S04]  /*2690*/  STG.E desc[UR36][R4.64], RZ ;  /* 0x000000ff04007986 */ /* 0x0021e8000c101924 */
[----:B------:R0:W-:Y:S04]  /*26a0*/  STG.E desc[UR36][R2.64+0x4], R25 ;  /* 0x0000041902007986 */ /* 0x0001e8000c101924 */
[----:B------:R0:W-:Y:S01]  /*26b0*/  STG.E desc[UR36][R4.64+0x4], R25 ;  /* 0x0000041904007986 */ /* 0x0001e2000c101924 */
[----:B------:R-:W-:Y:S06]  /*26c0*/  BAR.SYNC.DEFER_BLOCKING 0x0 ;  /* 0x0000000000007b1d */ /* 0x000fec0000010000 */
[----:B------:R-:W-:Y:S05]  /*26d0*/  @P0 BRA `(.L_x_45) ;  /* 0x0000000c00b40947 */ /* 0x000fea0003800000 */
[----:B0-----:R-:W-:Y:S01]  /*26e0*/  MOV R25, 0x0 ;  /* 0x0000000000197802 */ /* 0x001fe20000000f00 */
[----:B------:R-:W0:Y:S01]  /*26f0*/  LDCU.64 UR4, c[0x4][0x40] ;  /* 0x01000800ff0477ac */ /* 0x000e220008000a00 */
[----:B------:R-:W-:Y:S02]  /*2700*/  CS2R R6, SRZ ;  /* 0x0000000000067805 */ /* 0x000fe4000001ff00 */
[----:B------:R1:W2:Y:S01]  /*2710*/  LDC.64 R2, c[0x4][R25] ;  /* 0x0100000019027b82 */ /* 0x0002a20000000a00 */
[----:B0-----:R-:W-:Y:S02]  /*2720*/  IMAD.U32 R4, RZ, RZ, UR4 ;  /* 0x00000004ff047e24 */ /* 0x001fe4000f8e00ff */
[----:B-1----:R-:W-:-:S07]  /*2730*/  IMAD.U32 R5, RZ, RZ, UR5 ;  /* 0x00000005ff057e24 */ /* 0x002fce000f8e00ff */
[----:B------:R-:W-:-:S07]  /*2740*/  LEPC R20, `(.L_x_46) ;  /* 0x000000001014794e */ /* 0x000fce0000000000 */
[----:B--2---:R-:W-:Y:S05]  /*2750*/  CALL.ABS.NOINC R2 ;  /* 0x0000000002007343 */ /* 0x004fea0003c00000 */
.L_x_46:
[----:B------:R0:W1:Y:S01]  /*2760*/  LDC.64 R2, c[0x4][R25] ;  /* 0x0100000019027b82 */ /* 0x0000620000000a00 */
[----:B------:R-:W2:Y:S01]  /*2770*/  LDCU.64 UR4, c[0x4][0x18] ;  /* 0x01000300ff0477ac */ /* 0x000ea20008000a00 */
[----:B------:R-:W-:Y:S02]  /*2780*/  CS2R R6, SRZ ;  /* 0x0000000000067805 */ /* 0x000fe4000001ff00 */
[----:B--2---:R-:W-:Y:S01]  /*2790*/  MOV R4, UR4 ;  /* 0x0000000400047c02 */ /* 0x004fe20008000f00 */
[----:B0-----:R-:W-:-:S07]  /*27a0*/  IMAD.U32 R5, RZ, RZ, UR5 ;  /* 0x00000005ff057e24 */ /* 0x001fce000f8e00ff */
[----:B------:R-:W-:-:S07]  /*27b0*/  LEPC R20, `(.L_x_47) ;  /* 0x000000001014794e */ /* 0x000fce0000000000 */
[----:B-1----:R-:W-:Y:S05]  /*27c0*/  CALL.ABS.NOINC R2 ;  /* 0x0000000002007343 */ /* 0x002fea0003c00000 */
.L_x_47:
[----:B------:R-:W0:Y:S01]  /*27d0*/  LDC.64 R10, c[0x4][0x8] ;  /* 0x01000200ff0a7b82 */ /* 0x000e220000000a00 */
[----:B------:R-:W1:Y:S01]  /*27e0*/  LDCU.64 UR4, c[0x4][0x20] ;  /* 0x01000400ff0477ac */ /* 0x000e620008000a00 */
[----:B0-----:R-:W2:Y:S06]  /*27f0*/  LDG.E R0, desc[UR36][R10.64] ;  /* 0x000000240a007981 */ /* 0x001eac000c1e1900 */
[----:B------:R0:W3:Y:S01]  /*2800*/  LDC.64 R8, c[0x4][R25] ;  /* 0x0100000019087b82 */ /* 0x0000e20000000a00 */
[----:B------:R-:W-:Y:S01]  /*2810*/  IMAD.U32 R24, RZ, RZ, UR38 ;  /* 0x00000026ff187e24 */ /* 0x000fe2000f8e00ff */
[----:B-1----:R-:W-:Y:S01]  /*2820*/  MOV R4, UR4 ;  /* 0x0000000400047c02 */ /* 0x002fe20008000f00 */
[----:B------:R-:W-:-:S03]  /*2830*/  IMAD.U32 R5, RZ, RZ, UR5 ;  /* 0x00000005ff057e24 */ /* 0x000fc6000f8e00ff */
[----:B------:R-:W-:-:S05]  /*2840*/  IADD3 R24, P0, PT, R24, 0x8, RZ ;  /* 0x0000000818187810 */ /* 0x000fca0007f1e0ff */
[----:B------:R-:W-:Y:S02]  /*2850*/  IMAD.X R2, RZ, RZ, UR39, P0 ;  /* 0x00000027ff027e24 */ /* 0x000fe400080e06ff */
[----:B------:R-:W-:Y:S02]  /*2860*/  IMAD.MOV.U32 R6, RZ, RZ, R24 ;  /* 0x000000ffff067224 */ /* 0x000fe400078e0018 */
[----:B------:R-:W-:Y:S01]  /*2870*/  IMAD.MOV.U32 R7, RZ, RZ, R2 ;  /* 0x000000ffff077224 */ /* 0x000fe200078e0002 */
[----:B--23--:R0:W-:Y:S06]  /*2880*/  STL [R1+0x8], R0 ;  /* 0x0000080001007387 */ /* 0x00c1ec0000100800 */
[----:B------:R-:W-:-:S07]  /*2890*/  LEPC R20, `(.L_x_48) ;  /* 0x000000001014794e */ /* 0x000fce0000000000 */
[----:B0-----:R-:W-:Y:S05]  /*28a0*/  CALL.ABS.NOINC R8 ;  /* 0x0000000008007343 */ /* 0x001fea0003c00000 */
.L_x_48:
[----:B------:R-:W0:Y:S01]  /*28b0*/  LDC.64 R10, c[0x4][0x8] ;  /* 0x01000200ff0a7b82 */ /* 0x000e220000000a00 */
[----:B------:R-:W1:Y:S01]  /*28c0*/  LDCU.64 UR4, c[0x4][0x20] ;  /* 0x01000400ff0477ac */ /* 0x000e620008000a00 */
[----:B0-----:R-:W2:Y:S06]  /*28d0*/  LDG.E R0, desc[UR36][R10.64+0x4] ;  /* 0x000004240a007981 */ /* 0x001eac000c1e1900 */
[----:B------:R0:W3:Y:S01]  /*28e0*/  LDC.64 R8, c[0x4][R25] ;  /* 0x0100000019087b82 */ /* 0x0000e20000000a00 */
[----:B-1----:R-:W-:Y:S01]  /*28f0*/  MOV R4, UR4 ;  /* 0x0000000400047c02 */ /* 0x002fe20008000f00 */
[----:B------:R-:W-:-:S02]  /*2900*/  IMAD.U32 R5, RZ, RZ, UR5 ;  /* 0x00000005ff057e24 */ /* 0x000fc4000f8e00ff */
[----:B------:R-:W-:Y:S02]  /*2910*/  IMAD.MOV.U32 R6, RZ, RZ, R24 ;  /* 0x000000ffff067224 */ /* 0x000fe400078e0018 */
[----:B------:R-:W-:Y:S01]  /*2920*/  IMAD.MOV.U32 R7, RZ, RZ, R2 ;  /* 0x000000ffff077224 */ /* 0x000fe200078e0002 */
[----:B--23--:R0:W-:Y:S06]  /*2930*/  STL [R1+0x8], R0 ;  /* 0x0000080001007387 */ /* 0x00c1ec0000100800 */
[----:B------:R-:W-:-:S07]  /*2940*/  LEPC R20, `(.L_x_49) ;  /* 0x000000001014794e */ /* 0x000fce0000000000 */
[----:B0-----:R-:W-:Y:S05]  /*2950*/  CALL.ABS.NOINC R8 ;  /* 0x0000000008007343 */ /* 0x001fea0003c00000 */
.L_x_49:
        /* <DEDUP_REMOVED lines=11> */
.L_x_50:
        /* <DEDUP_REMOVED lines=11> */
.L_x_51:
        /* <DEDUP_REMOVED lines=11> */
.L_x_52:
        /* <DEDUP_REMOVED lines=11> */
.L_x_53:
        /* <DEDUP_REMOVED lines=11> */
.L_x_54:
[----:B------:R-:W0:Y:S01]  /*2cd0*/  LDC.64 R10, c[0x4][0x8] ;  /* 0x01000200ff0a7b82 */ /* 0x000e220000000a00 */
[----:B------:R-:W1:Y:S01]  /*2ce0*/  LDCU.64 UR4, c[0x4][0x20] ;  /* 0x01000400ff0477ac */ /* 0x000e620008000a00 */
[----:B0-----:R-:W2:Y:S06]  /*2cf0*/  LDG.E R0, desc[UR36][R10.64+0x1c] ;  /* 0x00001c240a007981 */ /* 0x001eac000c1e1900 */
[----:B------:R0:W3:Y:S01]  /*2d00*/  LDC.64 R8, c[0x4][R25] ;  /* 0x0100000019087b82 */ /* 0x0000e20000000a00 */
[----:B-1----:R-:W-:Y:S01]  /*2d10*/  MOV R4, UR4 ;  /* 0x0000000400047c02 */ /* 0x002fe20008000f00 */
[----:B------:R-:W-:Y:S01]  /*2d20*/  IMAD.U32 R5, RZ, RZ, UR5 ;  /* 0x00000005ff057e24 */ /* 0x000fe2000f8e00ff */
[----:B------:R-:W-:Y:S01]  /*2d30*/  MOV R7, R2 ;  /* 0x0000000200077202 */ /* 0x000fe20000000f00 */
[----:B------:R-:W-:Y:S01]  /*2d40*/  IMAD.MOV.U32 R6, RZ, RZ, R24 ;  /* 0x000000ffff067224 */ /* 0x000fe200078e0018 */
[----:B--23--:R0:W-:Y:S06]  /*2d50*/  STL [R1+0x8], R0 ;  /* 0x0000080001007387 */ /* 0x00c1ec0000100800 */
[----:B------:R-:W-:-:S07]  /*2d60*/  LEPC R20, `(.L_x_55) ;  /* 0x000000001014794e */ /* 0x000fce0000000000 */
[----:B0-----:R-:W-:Y:S05]  /*2d70*/  CALL.ABS.NOINC R8 ;  /* 0x0000000008007343 */ /* 0x001fea0003c00000 */
.L_x_55:
[----:B------:R-:W0:Y:S01]  /*2d80*/  LDC.64 R10, c[0x4][0x8] ;  /* 0x01000200ff0a7b82 */ /* 0x000e220000000a00 */
[----:B------:R-:W1:Y:S01]  /*2d90*/  LDCU.64 UR4, c[0x4][0x20] ;  /* 0x01000400ff0477ac */ /* 0x000e620008000a00 */
[----:B0-----:R-:W2:Y:S06]  /*2da0*/  LDG.E R0, desc[UR36][R10.64+0x20] ;  /* 0x000020240a007981 */ /* 0x001eac000c1e1900 */
[----:B------:R0:W3:Y:S01]  /*2db0*/  LDC.64 R8, c[0x4][R25] ;  /* 0x0100000019087b82 */ /* 0x0000e20000000a00 */
[----:B-1----:R-:W-:Y:S01]  /*2dc0*/  IMAD.U32 R4, RZ, RZ, UR4 ;  /* 0x00000004ff047e24 */ /* 0x002fe2000f8e00ff */
[----:B------:R-:W-:Y:S01]  /*2dd0*/  MOV R6, R24 ;  /* 0x0000001800067202 */ /* 0x000fe20000000f00 */
[----:B------:R-:W-:-:S02]  /*2de0*/  IMAD.U32 R5, RZ, RZ, UR5 ;  /* 0x00000005ff057e24 */ /* 0x000fc4000f8e00ff */
[----:B------:R-:W-:Y:S01]  /*2df0*/  IMAD.MOV.U32 R7, RZ, RZ, R2 ;  /* 0x000000ffff077224 */ /* 0x000fe200078e0002 */
[----:B--23--:R0:W-:Y:S06]  /*2e00*/  STL [R1+0x8], R0 ;  /* 0x0000080001007387 */ /* 0x00c1ec0000100800 */
[----:B------:R-:W-:-:S07]  /*2e10*/  LEPC R20, `(.L_x_56) ;  /* 0x000000001014794e */ /* 0x000fce0000000000 */
[----:B0-----:R-:W-:Y:S05]  /*2e20*/  CALL.ABS.NOINC R8 ;  /* 0x0000000008007343 */ /* 0x001fea0003c00000 */
.L_x_56:
[----:B------:R0:W1:Y:S01]  /*2e30*/  LDC.64 R8, c[0x4][R25] ;  /* 0x0100000019087b82 */ /* 0x0000620000000a00 */
[----:B------:R-:W2:Y:S01]  /*2e40*/  LDCU.64 UR4, c[0x4][0x28] ;  /* 0x01000500ff0477ac */ /* 0x000ea20008000a00 */
[----:B------:R-:W-:Y:S01]  /*2e50*/  CS2R R6, SRZ ;  /* 0x0000000000067805 */ /* 0x000fe2000001ff00 */
[----:B--2---:R-:W-:Y:S01]  /*2e60*/  IMAD.U32 R4, RZ, RZ, UR4 ;  /* 0x00000004ff047e24 */ /* 0x004fe2000f8e00ff */
[----:B0-----:R-:W-:-:S07]  /*2e70*/  MOV R5, UR5 ;  /* 0x0000000500057c02 */ /* 0x001fce0008000f00 */
[----:B------:R-:W-:-:S07]  /*2e80*/  LEPC R20, `(.L_x_57) ;  /* 0x000000001014794e */ /* 0x000fce0000000000 */
[----:B-1----:R-:W-:Y:S05]  /*2e90*/  CALL.ABS.NOINC R8 ;  /* 0x0000000008007343 */ /* 0x002fea0003c00000 */
.L_x_57:
[----:B------:R0:W1:Y:S01]  /*2ea0*/  LDC.64 R8, c[0x4][R25] ;  /* 0x0100000019087b82 */ /* 0x0000620000000a00 */
[----:B------:R-:W2:Y:S01]  /*2eb0*/  LDCU.64 UR4, c[0x4][0x18] ;  /* 0x01000300ff0477ac */ /* 0x000ea20008000a00 */
[----:B------:R-:W-:Y:S01]  /*2ec0*/  CS2R R6, SRZ ;  /* 0x0000000000067805 */ /* 0x000fe2000001ff00 */
[----:B--2---:R-:W-:Y:S02]  /*2ed0*/  IMAD.U32 R4, RZ, RZ, UR4 ;  /* 0x00000004ff047e24 */ /* 0x004fe4000f8e00ff */
[----:B0-----:R-:W-:-:S07]  /*2ee0*/  IMAD.U32 R5, RZ, RZ, UR5 ;  /* 0x00000005ff057e24 */ /* 0x001fce000f8e00ff */
[----:B------:R-:W-:-:S07]  /*2ef0*/  LEPC R20, `(.L_x_58) ;  /* 0x000000001014794e */ /* 0x000fce0000000000 */
[----:B-1----:R-:W-:Y:S05]  /*2f00*/  CALL.ABS.NOINC R8 ;  /* 0x0000000008007343 */ /* 0x002fea0003c00000 */
.L_x_58:
        /* <DEDUP_REMOVED lines=11> */
.L_x_59:
        /* <DEDUP_REMOVED lines=11> */
.L_x_60:
[----:B------:R-:W0:Y:S01]  /*3070*/  LDC.64 R10, c[0x4][0x10] ;  /* 0x01000400ff0a7b82 */ /* 0x000e220000000a00 */
[----:B------:R-:W1:Y:S01]  /*3080*/  LDCU.64 UR4, c[0x4][0x20] ;  /* 0x01000400ff0477ac */ /* 0x000e620008000a00 */
[----:B0-----:R-:W2:Y:S06]  /*3090*/  LDG.E R0, desc[UR36][R10.64+0x8] ;  /* 0x000008240a007981 */ /* 0x001eac000c1e1900 */
[----:B------:R0:W3:Y:S01]  /*30a0*/  LDC.64 R8, c[0x4][R25] ;  /* 0x0100000019087b82 */ /* 0x0000e20000000a00 */
[----:B-1----:R-:W-:Y:S01]  /*30b0*/  IMAD.U32 R4, RZ, RZ, UR4 ;  /* 0x00000004ff047e24 */ /* 0x002fe2000f8e00ff */
[----:B------:R-:W-:Y:S01]  /*30c0*/  MOV R5, UR5 ;  /* 0x0000000500057c02 */ /* 0x000fe20008000f00 */
[----:B------:R-:W-:-:S02]  /*30d0*/  IMAD.MOV.U32 R6, RZ, RZ, R24 ;  /* 0x000000ffff067224 */ /* 0x000fc400078e0018 */
[----:B------:R-:W-:Y:S01]  /*30e0*/  IMAD.MOV.U32 R7, RZ, RZ, R2 ;  /* 0x000000ffff077224 */ /* 0x000fe200078e0002 */
[----:B--23--:R0:W-:Y:S06]  /*30f0*/  STL [R1+0x8], R0 ;  /* 0x0000080001007387 */ /* 0x00c1ec0000100800 */
[----:B------:R-:W-:-:S07]  /*3100*/  LEPC R20, `(.L_x_61) ;  /* 0x000000001014794e */ /* 0x000fce0000000000 */
[----:B0-----:R-:W-:Y:S05]  /*3110*/  CALL.ABS.NOINC R8 ;  /* 0x0000000008007343 */ /* 0x001fea0003c00000 */
.L_x_61:
        /* <DEDUP_REMOVED lines=11> */
.L_x_62:
        /* <DEDUP_REMOVED lines=11> */
.L_x_63:
        /* <DEDUP_REMOVED lines=11> */
.L_x_64:
        /* <DEDUP_REMOVED lines=11> */
.L_x_65:
        /* <DEDUP_REMOVED lines=11> */
.L_x_66:
        /* <DEDUP_REMOVED lines=11> */
.L_x_67:
[----:B------:R0:W1:Y:S01]  /*3540*/  LDC.64 R2, c[0x4][R25] ;  /* 0x0100000019027b82 */ /* 0x0000620000000a00 */
[----:B------:R-:W2:Y:S01]  /*3550*/  LDCU.64 UR4, c[0x4][0x28] ;  /* 0x01000500ff0477ac */ /* 0x000ea20008000a00 */
[----:B------:R-:W-:Y:S02]  /*3560*/  CS2R R6, SRZ ;  /* 0x0000000000067805 */ /* 0x000fe4000001ff00 */
[----:B--2---:R-:W-:Y:S01]  /*3570*/  MOV R4, UR4 ;  /* 0x0000000400047c02 */ /* 0x004fe20008000f00 */
[----:B0-----:R-:W-:-:S07]  /*3580*/  IMAD.U32 R5, RZ, RZ, UR5 ;  /* 0x00000005ff057e24 */ /* 0x001fce000f8e00ff */
[----:B------:R-:W-:-:S07]  /*3590*/  LEPC R20, `(.L_x_45) ;  /* 0x000000001014794e */ /* 0x000fce0000000000 */
[----:B-1----:R-:W-:Y:S05]  /*35a0*/  CALL.ABS.NOINC R2 ;  /* 0x0000000002007343 */ /* 0x002fea0003c00000 */
.L_x_45:
[----:B------:R-:W-:Y:S05]  /*35b0*/  BSYNC.RECONVERGENT B6 ;  /* 0x0000000000067941 */ /* 0x000fea0003800200 */
.L_x_44:
[----:B0-----:R-:W0:Y:S08]  /*35c0*/  LDC.64 R2, c[0x4][0x8] ;  /* 0x01000200ff027b82 */ /* 0x001e300000000a00 */
[----:B------:R-:W1:Y:S01]  /*35d0*/  LDC.64 R10, c[0x4][0x10] ;  /* 0x01000400ff0a7b82 */ /* 0x000e620000000a00 */
[----:B0-----:R-:W2:Y:S04]  /*35e0*/  LDG.E R9, desc[UR36][R2.64] ;  /* 0x0000002402097981 */ /* 0x001ea8000c1e1900 */
[----:B------:R-:W2:Y:S04]  /*35f0*/  LDG.E R0, desc[UR36][R2.64+0x4] ;  /* 0x0000042402007981 */ /* 0x000ea8000c1e1900 */
[----:B-1----:R-:W3:Y:S04]  /*3600*/  LDG.E R6, desc[UR36][R10.64] ;  /* 0x000000240a067981 */ /* 0x002ee8000c1e1900 */
[----:B------:R-:W4:Y:S01]  /*3610*/  LDG.E R5, desc[UR36][R10.64+0x4] ;  /* 0x000004240a057981 */ /* 0x000f22000c1e1900 */
[C---:B--2---:R-:W-:Y:S01]  /*3620*/  ISETP.GE.AND P1, PT, R9.reuse, R0, PT ;  /* 0x000000000900720c */ /* 0x044fe20003f26270 */
[----:B---3--:R-:W-:Y:S01]  /*3630*/  IMAD.IADD R7, R9, 0x1, R6 ;  /* 0x0000000109077824 */ /* 0x008fe200078e0206 */
[----:B----4-:R-:W-:-:S13]  /*3640*/  ISETP.GE.AND P0, PT, R6, R5, PT ;  /* 0x000000050600720c */ /* 0x010fda0003f06270 */
[----:B------:R-:W-:Y:S05]  /*3650*/  @P0 BRA P1, `(.L_x_68) ;  /* 0x0000000000a40947 */ /* 0x000fea0000800000 */
[----:B------:R-:W0:Y:S01]  /*3660*/  LDCU.64 UR4, c[0x0][0x380] ;  /* 0x00007000ff0477ac */ /* 0x000e220008000a00 */
[----:B------:R-:W-:Y:S01]  /*3670*/  HFMA2 R4, -RZ, RZ, 0, 0 ;  /* 0x00000000ff047431 */ /* 0x000fe200000001ff */
[----:B0-----:R-:W-:-:S04]  /*3680*/  LEA R2, P0, R23, UR4, 0x2 ;  /* 0x0000000417027c11 */ /* 0x001fc8000f8010ff */
[----:B------:R-:W-:-:S09]  /*3690*/  LEA.HI.X R3, R23, UR5, R26, 0x2, P0 ;  /* 0x0000000517037c11 */ /* 0x000fd200080f141a */
.L_x_73:
[----:B------:R-:W-:Y:S01]  /*36a0*/  ISETP.NE.AND P0, PT, R9, R0, PT ;  /* 0x000000000900720c */ /* 0x000fe20003f05270 */
[----:B------:R-:W-:-:S12]  /*36b0*/  BSSY.RECONVERGENT B0, `(.L_x_69) ;  /* 0x000001f000007945 */ /* 0x000fd80003800200 */
[----:B012---:R-:W-:Y:S05]  /*36c0*/  @P0 BRA `(.L_x_70) ;  /* 0x0000000000200947 */ /* 0x007fea0003800000 */
[----:B------:R-:W-:-:S06]  /*36d0*/  IMAD.WIDE R10, R6, 0x4, R16 ;  /* 0x00000004060a7825 */ /* 0x000fcc00078e0210 */
[----:B------:R-:W2:Y:S01]  /*36e0*/  LDG.E R11, desc[UR36][R10.64] ;  /* 0x000000240a0b7981 */ /* 0x000ea2000c1e1900 */
[----:B------:R-:W-:Y:S01]  /*36f0*/  IMAD.IADD R13, R7, 0x1, R4 ;  /* 0x00000001070d7824 */ /* 0x000fe200078e0204 */
[----:B------:R-:W-:Y:S01]  /*3700*/  IADD3 R6, PT, PT, R6, 0x1, RZ ;  /* 0x0000000106067810 */ /* 0x000fe20007ffe0ff */
[----:B------:R-:W-:Y:S02]  /*3710*/  IMAD.MOV.U32 R9, RZ, RZ, R0 ;  /* 0x000000ffff097224 */ /* 0x000fe400078e0000 */
[----:B------:R-:W-:-:S05]  /*3720*/  IMAD.WIDE R12, R13, 0x4, R2 ;  /* 0x000000040d0c7825 */ /* 0x000fca00078e0202 */
[----:B--2---:R0:W-:Y:S01]  /*3730*/  STG.E desc[UR36][R12.64], R11 ;  /* 0x0000000b0c007986 */ /* 0x0041e2000c101924 */
[----:B------:R-:W-:Y:S05]  /*3740*/  BRA `(.L_x_71) ;  /* 0x0000000000547947 */ /* 0x000fea0003800000 */
.L_x_70:
[----:B------:R-:W-:-:S13]  /*3750*/  ISETP.NE.AND P0, PT, R6, R5, PT ;  /* 0x000000050600720c */ /* 0x000fda0003f05270 */
[----:B------:R-:W-:Y:S05]  /*3760*/  @P0 BRA `(.L_x_72) ;  /* 0x0000000000200947 */ /* 0x000fea0003800000 */
        /* <DEDUP_REMOVED lines=8> */
.L_x_72:
[----:B------:R-:W-:-:S04]  /*37f0*/  IMAD.WIDE R10, R9, 0x4, R18 ;  /* 0x00000004090a7825 */ /* 0x000fc800078e0212 */
[----:B------:R-:W-:Y:S02]  /*3800*/  IMAD.WIDE R12, R6, 0x4, R16 ;  /* 0x00000004060c7825 */ /* 0x000fe400078e0210 */
[----:B------:R-:W2:Y:S04]  /*3810*/  LDG.E R11, desc[UR36][R10.64] ;  /* 0x000000240a0b7981 */ /* 0x000ea8000c1e1900 */
[----:B------:R-:W2:Y:S01]  /*3820*/  LDG.E R12, desc[UR36][R12.64] ;  /* 0x000000240c0c7981 */ /* 0x000ea2000c1e1900 */
[----:B------:R-:W-:-:S04]  /*3830*/  IMAD.IADD R15, R7, 0x1, R4 ;  /* 0x00000001070f7824 */ /* 0x000fc800078e0204 */
[----:B------:R-:W-:Y:S01]  /*3840*/  IMAD.WIDE R14, R15, 0x4, R2 ;  /* 0x000000040f0e7825 */ /* 0x000fe200078e0202 */
[----:B--2---:R-:W-:-:S13]  /*3850*/  ISETP.GT.AND P0, PT, R11, R12, PT ;  /* 0x0000000c0b00720c */ /* 0x004fda0003f04270 */
[----:B------:R1:W-:Y:S01]  /*3860*/  @P0 STG.E desc[UR36][R14.64], R12 ;  /* 0x0000000c0e000986 */ /* 0x0003e2000c101924 */
[----:B------:R-:W-:Y:S01]  /*3870*/  @P0 VIADD R6, R6, 0x1 ;  /* 0x0000000106060836 */ /* 0x000fe20000000000 */
[----:B------:R-:W-:Y:S02]  /*3880*/  @!P0 IADD3 R9, PT, PT, R9, 0x1, RZ ;  /* 0x0000000109098810 */ /* 0x000fe40007ffe0ff */
[----:B------:R1:W-:Y:S05]  /*3890*/  @!P0 STG.E desc[UR36][R14.64], R11 ;  /* 0x0000000b0e008986 */ /* 0x0003ea000c101924 */
.L_x_71:
[----:B------:R-:W-:Y:S05]  /*38a0*/  BSYNC.RECONVERGENT B0 ;  /* 0x0000000000007941 */ /* 0x000fea0003800200 */
.L_x_69:
[----:B------:R-:W-:Y:S01]  /*38b0*/  ISETP.GE.AND P0, PT, R6, R5, PT ;  /* 0x000000050600720c */ /* 0x000fe20003f06270 */
[----:B------:R-:W-:-:S03]  /*38c0*/  VIADD R4, R4, 0x1 ;  /* 0x0000000104047836 */ /* 0x000fc60000000000 */
[----:B------:R-:W-:-:S13]  /*38d0*/  ISETP.LT.OR P0, PT, R9, R0, !P0 ;  /* 0x000000000900720c */ /* 0x000fda0004701670 */
[----:B------:R-:W-:Y:S05]  /*38e0*/  @P0 BRA `(.L_x_73) ;  /* 0xfffffffc006c0947 */ /* 0x000fea000383ffff */
.L_x_68:
[----:B------:R-:W-:Y:S01]  /*38f0*/  ISETP.NE.AND P0, PT, R22, 0x1, PT ;  /* 0x000000011600780c */ /* 0x000fe20003f05270 */
[----:B------:R-:W-:Y:S05]  /*3900*/  WARPSYNC.ALL ;  /* 0x0000000000007948 */ /* 0x000fea0003800000 */
[----:B------:R-:W-:Y:S07]  /*3910*/  BAR.SYNC.DEFER_BLOCKING 0x0 ;  /* 0x0000000000007b1d */ /* 0x000fee0000010000 */
[----:B------:R-:W-:Y:S05]  /*3920*/  @P0 BRA `(.L_x_30) ;  /* 0x0000000000ec0947 */ /* 0x000fea0003800000 */
[----:B------:R-:W-:Y:S01]  /*3930*/  MOV R2, 0x0 ;  /* 0x0000000000027802 */ /* 0x000fe20000000f00 */
[----:B------:R-:W3:Y:S01]  /*3940*/  LDCU.64 UR4, c[0x4][0x18] ;  /* 0x01000300ff0477ac */ /* 0x000ee20008000a00 */
[----:B------:R-:W-:Y:S02]  /*3950*/  CS2R R6, SRZ ;  /* 0x0000000000067805 */ /* 0x000fe4000001ff00 */
[----:B------:R4:W0:Y:S01]  /*3960*/  LDC.64 R8, c[0x4][R2] ;  /* 0x0100000002087b82 */ /* 0x0008220000000a00 */
[----:B---3--:R-:W-:Y:S01]  /*3970*/  IMAD.U32 R4, RZ, RZ, UR4 ;  /* 0x00000004ff047e24 */ /* 0x008fe2000f8e00ff */
[----:B----4-:R-:W-:-:S07]  /*3980*/  MOV R5, UR5 ;  /* 0x0000000500057c02 */ /* 0x010fce0008000f00 */
[----:B------:R-:W-:-:S07]  /*3990*/  LEPC R20, `(.L_x_74) ;  /* 0x000000001014794e */ /* 0x000fce0000000000 */
[----:B012---:R-:W-:Y:S05]  /*39a0*/  CALL.ABS.NOINC R8 ;  /* 0x0000000008007343 */ /* 0x007fea0003c00000 */
.L_x_74:
[----:B------:R-:W0:Y:S01]  /*39b0*/  LDC.64 R8, c[0x0][0x380] ;  /* 0x0000e000ff087b82 */ /* 0x000e220000000a00 */
[----:B------:R-:W1:Y:S01]  /*39c0*/  LDCU.64 UR4, c[0x4][0x20] ;  /* 0x01000400ff0477ac */ /* 0x000e620008000a00 */
[----:B0-----:R-:W2:Y:S06]  /*39d0*/  LDG.E R0, desc[UR36][R8.64+0x10] ;  /* 0x0000102408007981 */ /* 0x001eac000c1e1900 */
[----:B------:R0:W3:Y:S01]  /*39e0*/  LDC.64 R10, c[0x4][R2] ;  /* 0x01000000020a7b82 */ /* 0x0000e20000000a00 */
[----:B-1----:R-:W-:Y:S01]  /*39f0*/  IMAD.U32 R4, RZ, RZ, UR4 ;  /* 0x00000004ff047e24 */ /* 0x002fe2000f8e00ff */
[----:B------:R-:W-:Y:S01]  /*3a00*/  MOV R6, UR38 ;  /* 0x0000002600067c02 */ /* 0x000fe20008000f00 */
[----:B------:R-:W-:-:S02]  /*3a10*/  IMAD.U32 R5, RZ, RZ, UR5 ;  /* 0x00000005ff057e24 */ /* 0x000fc4000f8e00ff */
[----:B------:R-:W-:Y:S01]  /*3a20*/  IMAD.U32 R7, RZ, RZ, UR39 ;  /* 0x00000027ff077e24 */ /* 0x000fe2000f8e00ff */
[----:B--23--:R0:W-:Y:S06]  /*3a30*/  STL [R1], R0 ;  /* 0x0000000001007387 */ /* 0x00c1ec0000100800 */
[----:B------:R-:W-:-:S07]  /*3a40*/  LEPC R20, `(.L_x_75) ;  /* 0x000000001014794e */ /* 0x000fce0000000000 */
[----:B0-----:R-:W-:Y:S05]  /*3a50*/  CALL.ABS.NOINC R10 ;  /* 0x000000000a007343 */ /* 0x001fea0003c00000 */
.L_x_75:
        /* <DEDUP_REMOVED lines=11> */
.L_x_76:
[----:B------:R-:W0:Y:S01]  /*3b10*/  LDC.64 R8, c[0x0][0x380] ;  /* 0x0000e000ff087b82 */ /* 0x000e220000000a00 */
[----:B------:R-:W1:Y:S01]  /*3b20*/  LDCU.64 UR4, c[0x4][0x20] ;  /* 0x01000400ff0477ac */ /* 0x000e620008000a00 */
[----:B0-----:R-:W2:Y:S06]  /*3b30*/  LDG.E R0, desc[UR36][R8.64+0x18] ;  /* 0x0000182408007981 */ /* 0x001eac000c1e1900 */
[----:B------:R0:W3:Y:S01]  /*3b40*/  LDC.64 R10, c[0x4][R2] ;  /* 0x01000000020a7b82 */ /* 0x0000e20000000a00 */
[----:B-1----:R-:W-:Y:S01]  /*3b50*/  MOV R4, UR4 ;  /* 0x0000000400047c02 */ /* 0x002fe20008000f00 */
[----:B------:R-:W-:Y:S01]  /*3b60*/  IMAD.U32 R5, RZ, RZ, UR5 ;  /* 0x00000005ff057e24 */ /* 0x000fe2000f8e00ff */
[----:B------:R-:W-:Y:S01]  /*3b70*/  MOV R7, UR39 ;  /* 0x0000002700077c02 */ /* 0x000fe20008000f00 */
[----:B------:R-:W-:Y:S01]  /*3b80*/  IMAD.U32 R6, RZ, RZ, UR38 ;  /* 0x00000026ff067e24 */ /* 0x000fe2000f8e00ff */
[----:B--23--:R0:W-:Y:S06]  /*3b90*/  STL [R1], R0 ;  /* 0x0000000001007387 */ /* 0x00c1ec0000100800 */
[----:B------:R-:W-:-:S07]  /*3ba0*/  LEPC R20, `(.L_x_77) ;  /* 0x000000001014794e */ /* 0x000fce0000000000 */
[----:B0-----:R-:W-:Y:S05]  /*3bb0*/  CALL.ABS.NOINC R10 ;  /* 0x000000000a007343 */ /* 0x001fea0003c00000 */
.L_x_77:
        /* <DEDUP_REMOVED lines=11> */
.L_x_78:
[----:B------:R-:W0:Y:S01]  /*3c70*/  LDC.64 R2, c[0x4][R2] ;  /* 0x0100000002027b82 */ /* 0x000e220000000a00 */
[----:B------:R-:W1:Y:S01]  /*3c80*/  LDCU.64 UR4, c[0x4][0x28] ;  /* 0x01000500ff0477ac */ /* 0x000e620008000a00 */
[----:B------:R-:W-:Y:S01]  /*3c90*/  CS2R R6, SRZ ;  /* 0x0000000000067805 */ /* 0x000fe2000001ff00 */
[----:B-1----:R-:W-:Y:S01]  /*3ca0*/  IMAD.U32 R4, RZ, RZ, UR4 ;  /* 0x00000004ff047e24 */ /* 0x002fe2000f8e00ff */
[----:B------:R-:W-:-:S07]  /*3cb0*/  MOV R5, UR5 ;  /* 0x0000000500057c02 */ /* 0x000fce0008000f00 */
[----:B------:R-:W-:-:S07]  /*3cc0*/  LEPC R20, `(.L_x_30) ;  /* 0x000000001014794e */ /* 0x000fce0000000000 */
[----:B0-----:R-:W-:Y:S05]  /*3cd0*/  CALL.ABS.NOINC R2 ;  /* 0x0000000002007343 */ /* 0x001fea0003c00000 */
.L_x_30:
[----:B------:R-:W-:Y:S05]  /*3ce0*/  WARPSYNC.ALL ;  /* 0x0000000000007948 */ /* 0x000fea0003800000 */
[----:B------:R-:W-:Y:S01]  /*3cf0*/  BAR.SYNC.DEFER_BLOCKING 0x0 ;  /* 0x0000000000007b1d */ /* 0x000fe20000010000 */
[----:B------:R-:W-:-:S09]  /*3d00*/  UISETP.NE.AND UP0, UPT, UR45, URZ, UPT ;  /* 0x000000ff2d00728c */ /* 0x000fd2000bf05270 */
[----:B------:R-:W-:Y:S05]  /*3d10*/  BRA.U !UP0, `(.L_x_79) ;  /* 0x0000000508c07547 */ /* 0x000fea000b800000 */
[----:B------:R-:W-:Y:S02]  /*3d20*/  UISETP.GE.U32.AND UP1, UPT, UR45, 0x10, UPT ;  /* 0x000000102d00788c */ /* 0x000fe4000bf26070 */
[----:B------:R-:W-:Y:S01]  /*3d30*/  IMAD R0, R22, UR45, RZ ;  /* 0x0000002d16007c24 */ /* 0x000fe2000f8e02ff */
[----:B------:R-:W-:Y:S01]  /*3d40*/  ULOP3.LUT UR6, UR45, 0xe, URZ, 0xc0, !UPT ;  /* 0x0000000e2d067892 */ /* 0x000fe2000f8ec0ff */
[----:B------:R-:W-:-:S03]  /*3d50*/  UMOV UR4, URZ ;  /* 0x000000ff00047c82 */ /* 0x000fc60008000000 */
[----:B------:R-:W-:Y:S02]  /*3d60*/  UISETP.NE.AND UP0, UPT, UR6, URZ, UPT ;  /* 0x000000ff0600728c */ /* 0x000fe4000bf05270 */
[----:B------:R-:W-:Y:S09]  /*3d70*/  BRA.U !UP1, `(.L_x_80) ;  /* 0x0000000109b47547 */ /* 0x000ff2000b800000 */
[----:B------:R-:W-:Y:S01]  /*3d80*/  ULOP3.LUT UR4, UR45, 0xfffffff0, URZ, 0xc0, !UPT ;  /* 0xfffffff02d047892 */ /* 0x000fe2000f8ec0ff */
[----:B---3--:R-:W-:-:S03]  /*3d90*/  IMAD.MOV.U32 R7, RZ, RZ, R0 ;  /* 0x000000ffff077224 */ /* 0x008fc600078e0000 */
[----:B------:R-:W-:-:S12]  /*3da0*/  UIADD3 UR5, UPT, UPT, -UR4, URZ, URZ ;  /* 0x000000ff04057290 */ /* 0x000fd8000fffe1ff */
.L_x_81:
[----:B------:R-:W-:Y:S01]  /*3db0*/  MOV R3, UR43 ;  /* 0x0000002b00037c02 */ /* 0x000fe20008000f00 */
[----:B------:R-:W-:-:S04]  /*3dc0*/  IMAD.U32 R2, RZ, RZ, UR40 ;  /* 0x00000028ff027e24 */ /* 0x000fc8000f8e00ff */
[----:B------:R-:W-:-:S05]  /*3dd0*/  IMAD.WIDE R2, R7, 0x4, R2 ;  /* 0x0000000407027825 */ /* 0x000fca00078e0202 */
[----:B-12-4-:R-:W2:Y:S01]  /*3de0*/  LDG.E R9, desc[UR36][R2.64+-0x20] ;  /* 0xffffe02402097981 */ /* 0x016ea2000c1e1900 */
[----:B------:R-:W-:Y:S02]  /*3df0*/  IMAD.U32 R4, RZ, RZ, UR41 ;  /* 0x00000029ff047e24 */ /* 0x000fe4000f8e00ff */
[----:B------:R-:W-:Y:S02]  /*3e00*/  IMAD.U32 R5, RZ, RZ, UR44 ;  /* 0x0000002cff057e24 */ /* 0x000fe4000f8e00ff */
[----:B------:R-:W-:-:S05]  /*3e10*/  IMAD.WIDE R4, R7, 0x4, R4 ;  /* 0x0000000407047825 */ /* 0x000fca00078e0204 */
[----:B--2---:R1:W-:Y:S04]  /*3e20*/  STG.E desc[UR36][R4.64+-0x20], R9 ;  /* 0xffffe00904007986 */ /* 0x0043e8000c101924 */
[----:B0-----:R-:W2:Y:S04]  /*3e30*/  LDG.E R11, desc[UR36][R2.64+-0x1c] ;  /* 0xffffe424020b7981 */ /* 0x001ea8000c1e1900 */
        /* <DEDUP_REMOVED lines=9> */
[----:B-1----:R-:W2:Y:S04]  /*3ed0*/  LDG.E R9, desc[UR36][R2.64+-0x8] ;  /* 0xfffff82402097981 */ /* 0x002ea8000c1e1900 */
[----:B--2---:R1:W-:Y:S04]  /*3ee0*/  STG.E desc[UR36][R4.64+-0x8], R9 ;  /* 0xfffff80904007986 */ /* 0x0043e8000c101924 */
[----:B0-----:R-:W2:Y:S04]  /*3ef0*/  LDG.E R11, desc[UR36][R2.64+-0x4] ;  /* 0xfffffc24020b7981 */ /* 0x001ea8000c1e1900 */
        /* <DEDUP_REMOVED lines=9> */
[----:B-1----:R-:W5:Y:S04]  /*3f90*/  LDG.E R9, desc[UR36][R2.64+0x10] ;  /* 0x0000102402097981 */ /* 0x002f68000c1e1900 */
[----:B-----5:R4:W-:Y:S04]  /*3fa0*/  STG.E desc[UR36][R4.64+0x10], R9 ;  /* 0x0000100904007986 */ /* 0x0209e8000c101924 */
[----:B0-----:R-:W5:Y:S04]  /*3fb0*/  LDG.E R11, desc[UR36][R2.64+0x14] ;  /* 0x00001424020b7981 */ /* 0x001f68000c1e1900 */
[----:B-----5:R4:W-:Y:S04]  /*3fc0*/  STG.E desc[UR36][R4.64+0x14], R11 ;  /* 0x0000140b04007986 */ /* 0x0209e8000c101924 */
[----:B--2---:R-:W2:Y:S04]  /*3fd0*/  LDG.E R13, desc[UR36][R2.64+0x18] ;  /* 0x00001824020d7981 */ /* 0x004ea8000c1e1900 */
[----:B--2---:R4:W-:Y:S04]  /*3fe0*/  STG.E desc[UR36][R4.64+0x18], R13 ;  /* 0x0000180d04007986 */ /* 0x0049e8000c101924 */
[----:B---3--:R-:W2:Y:S01]  /*3ff0*/  LDG.E R15, desc[UR36][R2.64+0x1c] ;  /* 0x00001c24020f7981 */ /* 0x008ea2000c1e1900 */
[----:B------:R-:W-:Y:S01]  /*4000*/  UIADD3 UR5, UPT, UPT, UR5, 0x10, URZ ;  /* 0x0000001005057890 */ /* 0x000fe2000fffe0ff */
[----:B------:R-:W-:-:S03]  /*4010*/  IADD3 R7, PT, PT, R7, 0x10, RZ ;  /* 0x0000001007077810 */ /* 0x000fc60007ffe0ff */
[----:B------:R-:W-:Y:S01]  /*4020*/  UISETP.NE.AND UP1, UPT, UR5, URZ, UPT ;  /* 0x000000ff0500728c */ /* 0x000fe2000bf25270 */
[----:B--2---:R4:W-:Y:S08]  /*4030*/  STG.E desc[UR36][R4.64+0x1c], R15 ;  /* 0x00001c0f04007986 */ /* 0x0049f0000c101924 */
[----:B------:R-:W-:Y:S05]  /*4040*/  BRA.U UP1, `(.L_x_81) ;  /* 0xfffffffd01587547 */ /* 0x000fea000b83ffff */
.L_x_80:
[----:B------:R-:W-:Y:S05]  /*4050*/  BRA.U !UP0, `(.L_x_79) ;  /* 0x0000000108f07547 */ /* 0x000fea000b800000 */
[----:B------:R-:W-:Y:S02]  /*4060*/  UISETP.GE.U32.AND UP0, UPT, UR6, 0x8, UPT ;  /* 0x000000080600788c */ /* 0x000fe4000bf06070 */
[----:B------:R-:W-:-:S04]  /*4070*/  ULOP3.LUT UR5, UR45, 0x6, URZ, 0xc0, !UPT ;  /* 0x000000062d057892 */ /* 0x000fc8000f8ec0ff */
[----:B------:R-:W-:-:S03]  /*4080*/  UISETP.NE.AND UP1, UPT, UR5, URZ, UPT ;  /* 0x000000ff0500728c */ /* 0x000fc6000bf25270 */
[----:B------:R-:W-:Y:S08]  /*4090*/  BRA.U !UP0, `(.L_x_82) ;  /* 0x0000000108587547 */ /* 0x000ff0000b800000 */
[----:B------:R-:W5:Y:S01]  /*40a0*/  LDC.64 R2, c[0x0][0x380] ;  /* 0x0000e000ff027b82 */ /* 0x000f620000000a00 */
[----:B---3--:R-:W-:-:S07]  /*40b0*/  VIADD R7, R0, UR4 ;  /* 0x0000000400077c36 */ /* 0x008fce0008000000 */
[----:B----4-:R-:W3:Y:S01]  /*40c0*/  LDC.64 R4, c[0x0][0x388] ;  /* 0x0000e200ff047b82 */ /* 0x010ee20000000a00 */
[----:B-----5:R-:W-:-:S05]  /*40d0*/  IMAD.WIDE R2, R7, 0x4, R2 ;  /* 0x0000000407027825 */ /* 0x020fca00078e0202 */
[----:B-12---:R-:W2:Y:S01]  /*40e0*/  LDG.E R9, desc[UR36][R2.64] ;  /* 0x0000002402097981 */ /* 0x006ea2000c1e1900 */
[----:B---3--:R-:W-:-:S05]  /*40f0*/  IMAD.WIDE R4, R7, 0x4, R4 ;  /* 0x0000000407047825 */ /* 0x008fca00078e0204 */
[----:B--2---:R1:W-:Y:S04]  /*4100*/  STG.E desc[UR36][R4.64], R9 ;  /* 0x0000000904007986 */ /* 0x0043e8000c101924 */
[----:B------:R-:W2:Y:S04]  /*4110*/  LDG.E R7, desc[UR36][R2.64+0x4] ;  /* 0x0000042402077981 */ /* 0x000ea8000c1e1900 */
[----:B--2---:R2:W-:Y:S04]  /*4120*/  STG.E desc[UR36][R4.64+0x4], R7 ;  /* 0x0000040704007986 */ /* 0x0045e8000c101924 */
[----:B0-----:R-:W3:Y:S04]  /*4130*/  LDG.E R11, desc[UR36][R2.64+0x8] ;  /* 0x00000824020b7981 */ /* 0x001ee8000c1e1900 */
[----:B---3--:R0:W-:Y:S04]  /*4140*/  STG.E desc[UR36][R4.64+0x8], R11 ;  /* 0x0000080b04007986 */ /* 0x0081e8000c101924 */
[----:B------:R-:W3:Y:S04]  /*4150*/  LDG.E R13, desc[UR36][R2.64+0xc] ;  /* 0x00000c24020d7981 */ /* 0x000ee8000c1e1900 */
[----:B---3--:R0:W-:Y:S04]  /*4160*/  STG.E desc[UR36][R4.64+0xc], R13 ;  /* 0x00000c0d04007986 */ /* 0x0081e8000c101924 */
[----:B------:R-:W3:Y:S04]  /*4170*/  LDG.E R15, desc[UR36][R2.64+0x10] ;  /* 0x00001024020f7981 */ /* 0x000ee8000c1e1900 */
[----:B---3--:R0:W-:Y:S04]  /*4180*/  STG.E desc[UR36][R4.64+0x10], R15 ;  /* 0x0000100f04007986 */ /* 0x0081e8000c101924 */
[----:B------:R-:W3:Y:S04]  /*4190*/  LDG.E R17, desc[UR36][R2.64+0x14] ;  /* 0x0000142402117981 */ /* 0x000ee8000c1e1900 */
[----:B---3--:R0:W-:Y:S04]  /*41a0*/  STG.E desc[UR36][R4.64+0x14], R17 ;  /* 0x0000141104007986 */ /* 0x0081e8000c101924 */
[----:B-1----:R-:W3:Y:S04]  /*41b0*/  LDG.E R9, desc[UR36][R2.64+0x18] ;  /* 0x0000182402097981 */ /* 0x002ee8000c1e1900 */
[----:B---3--:R0:W-:Y:S04]  /*41c0*/  STG.E desc[UR36][R4.64+0x18], R9 ;  /* 0x0000180904007986 */ /* 0x0081e8000c101924 */
[----:B--2---:R-:W2:Y:S01]  /*41d0*/  LDG.E R7, desc[UR36][R2.64+0x1c] ;  /* 0x00001c2402077981 */ /* 0x004ea2000c1e1900 */
[----:B------:R-:W-:-:S03]  /*41e0*/  UIADD3 UR4, UPT, UPT, UR4, 0x8, URZ ;  /* 0x0000000804047890 */ /* 0x000fc6000fffe0ff */
[----:B--2---:R0:W-:Y:S09]  /*41f0*/  STG.E desc[UR36][R4.64+0x1c], R7 ;  /* 0x00001c0704007986 */ /* 0x0041f2000c101924 */
.L_x_82:
[----:B------:R-:W-:Y:S05]  /*4200*/  BRA.U !UP1, `(.L_x_79) ;  /* 0x0000000109847547 */ /* 0x000fea000b800000 */
[----:B------:R-:W-:-:S06]  /*4210*/  UISETP.GE.U32.AND UP0, UPT, UR5, 0x4, UPT ;  /* 0x000000040500788c */ /* 0x000fcc000bf06070 */
[----:B------:R-:W-:-:S05]  /*4220*/  PLOP3.LUT P0, PT, PT, PT, UP0, 0x80, 0x8 ;  /* 0x000000000008781c */ /* 0x000fca0003f0f008 */
[----:B------:R-:W0:Y:S08]  /*4230*/  @UP0 LDCU.128 UR8, c[0x0][0x380] ;  /* 0x00007000ff0807ac */ /* 0x000e300008000c00 */
[----:B------:R-:W-:Y:S01]  /*4240*/  @P0 VIADD R3, R0, UR4 ;  /* 0x0000000400030c36 */ /* 0x000fe20008000000 */
[----:B0---4-:R-:W-:Y:S01]  /*4250*/  MOV R4, UR8 ;  /* 0x0000000800047c02 */ /* 0x011fe20008000f00 */
[----:B------:R-:W-:-:S04]  /*4260*/  IMAD.U32 R5, RZ, RZ, UR9 ;  /* 0x00000009ff057e24 */ /* 0x000fc8000f8e00ff */
[----:B------:R-:W-:-:S05]  /*4270*/  @P0 IMAD.WIDE R4, R3, 0x4, R4 ;  /* 0x0000000403040825 */ /* 0x000fca00078e0204 */
[----:B-123--:R-:W2:Y:S01]  /*4280*/  @P0 LDG.E R9, desc[UR36][R4.64] ;  /* 0x0000002404090981 */ /* 0x00eea2000c1e1900 */
[----:B------:R-:W-:Y:S01]  /*4290*/  MOV R7, UR11 ;  /* 0x0000000b00077c02 */ /* 0x000fe20008000f00 */
[----:B------:R-:W-:-:S04]  /*42a0*/  IMAD.U32 R6, RZ, RZ, UR10 ;  /* 0x0000000aff067e24 */ /* 0x000fc8000f8e00ff */
[----:B------:R-:W-:-:S05]  /*42b0*/  @P0 IMAD.WIDE R6, R3, 0x4, R6 ;  /* 0x0000000403060825 */ /* 0x000fca00078e0206 */
[----:B--2---:R-:W-:Y:S04]  /*42c0*/  @P0 STG.E desc[UR36][R6.64], R9 ;  /* 0x0000000906000986 */ /* 0x004fe8000c101924 */
[----:B------:R-:W2:Y:S04]  /*42d0*/  @P0 LDG.E R11, desc[UR36][R4.64+0x4] ;  /* 0x00000424040b0981 */ /* 0x000ea8000c1e1900 */
[----:B--2---:R0:W-:Y:S04]  /*42e0*/  @P0 STG.E desc[UR36][R6.64+0x4], R11 ;  /* 0x0000040b06000986 */ /* 0x0041e8000c101924 */
[----:B------:R-:W2:Y:S01]  /*42f0*/  @P0 LDG.E R13, desc[UR36][R4.64+0x8] ;  /* 0x00000824040d0981 */ /* 0x000ea2000c1e1900 */
[----:B------:R-:W-:-:S06]  /*4300*/  ULOP3.LUT UP1, URZ, UR45, 0x2, URZ, 0xc0, !UPT ;  /* 0x000000022dff7892 */ /* 0x000fcc000f82c0ff */
[----:B------:R-:W-:-:S05]  /*4310*/  PLOP3.LUT P1, PT, PT, PT, UP1, 0x80, 0x8 ;  /* 0x000000000008781c */ /* 0x000fca0003f2f018 */
[----:B------:R-:W1:Y:S01]  /*4320*/  @UP1 LDCU.128 UR8, c[0x0][0x380] ;  /* 0x00007000ff0817ac */ /* 0x000e620008000c00 */
[----:B--2---:R2:W-:Y:S04]  /*4330*/  @P0 STG.E desc[UR36][R6.64+0x8], R13 ;  /* 0x0000080d06000986 */ /* 0x0045e8000c101924 */
[----:B------:R-:W3:Y:S01]  /*4340*/  @P0 LDG.E R15, desc[UR36][R4.64+0xc] ;  /* 0x00000c24040f0981 */ /* 0x000ee2000c1e1900 */
[----:B------:R-:W-:Y:S01]  /*4350*/  @UP0 UIADD3 UR4, UPT, UPT, UR4, 0x4, URZ ;  /* 0x0000000404040890 */ /* 0x000fe2000fffe0ff */
[----:B-1----:R-:W-:Y:S02]  /*4360*/  IMAD.U32 R2, RZ, RZ, UR8 ;  /* 0x00000008ff027e24 */ /* 0x002fe4000f8e00ff */
[----:B------:R-:W-:-:S03]  /*4370*/  IMAD.U32 R3, RZ, RZ, UR9 ;  /* 0x00000009ff037e24 */ /* 0x000fc6000f8e00ff */
[----:B------:R-:W-:-:S05]  /*4380*/  @P1 IADD3 R17, PT, PT, R0, UR4, RZ ;  /* 0x0000000400111c10 */ /* 0x000fca000fffe0ff */
[C---:B------:R-:W-:Y:S01]  /*4390*/  @P1 IMAD.WIDE R2, R17.reuse, 0x4, R2 ;  /* 0x0000000411021825 */ /* 0x040fe200078e0202 */
[----:B---3--:R2:W-:Y:S04]  /*43a0*/  @P0 STG.E desc[UR36][R6.64+0xc], R15 ;  /* 0x00000c0f06000986 */ /* 0x0085e8000c101924 */
[----:B0-----:R-:W3:Y:S01]  /*43b0*/  @P1 LDG.E R11, desc[UR36][R2.64] ;  /* 0x00000024020b1981 */ /* 0x001ee2000c1e1900 */
[----:B------:R-:W-:Y:S02]  /*43c0*/  IMAD.U32 R8, RZ, RZ, UR10 ;  /* 0x0000000aff087e24 */ /* 0x000fe4000f8e00ff */
[----:B------:R-:W-:Y:S02]  /*43d0*/  IMAD.U32 R9, RZ, RZ, UR11 ;  /* 0x0000000bff097e24 */ /* 0x000fe4000f8e00ff */
[----:B------:R-:W-:-:S05]  /*43e0*/  @P1 IMAD.WIDE R4, R17, 0x4, R8 ;  /* 0x0000000411041825 */ /* 0x000fca00078e0208 */
[----:B---3--:R2:W-:Y:S04]  /*43f0*/  @P1 STG.E desc[UR36][R4.64], R11 ;  /* 0x0000000b04001986 */ /* 0x0085e8000c101924 */
[----:B------:R-:W3:Y:S04]  /*4400*/  @P1 LDG.E R9, desc[UR36][R2.64+0x4] ;  /* 0x0000042402091981 */ /* 0x000ee8000c1e1900 */
[----:B---3--:R2:W-:Y:S02]  /*4410*/  @P1 STG.E desc[UR36][R4.64+0x4], R9 ;  /* 0x0000040904001986 */ /* 0x0085e4000c101924 */
.L_x_79:
[----:B------:R-:W-:-:S13]  /*4420*/  ISETP.NE.AND P0, PT, R22, 0x1, PT ;  /* 0x000000011600780c */ /* 0x000fda0003f05270 */
[----:B------:R-:W-:Y:S05]  /*4430*/  @P0 BRA `(.L_x_83) ;  /* 0x0000000c00080947 */ /* 0x000fea0003800000 */
[----:B------:R-:W-:Y:S01]  /*4440*/  MOV R2, 0x0 ;  /* 0x0000000000027802 */ /* 0x000fe20000000f00 */
[----:B------:R-:W5:Y:S01]  /*4450*/  LDCU.64 UR4, c[0x4][0x18] ;  /* 0x01000300ff0477ac */ /* 0x000f620008000a00 */
[----:B0-23--:R-:W-:Y:S02]  /*4460*/  CS2R R6, SRZ ;  /* 0x0000000000067805 */ /* 0x00dfe4000001ff00 */
[----:B-1--4-:R0:W1:Y:S01]  /*4470*/  LDC.64 R8, c[0x4][R2] ;  /* 0x0100000002087b82 */ /* 0x0120620000000a00 */
[----:B-----5:R-:W-:Y:S01]  /*4480*/  MOV R4, UR4 ;  /* 0x0000000400047c02 */ /* 0x020fe20008000f00 */
[----:B0-----:R-:W-:-:S07]  /*4490*/  IMAD.U32 R5, RZ, RZ, UR5 ;  /* 0x00000005ff057e24 */ /* 0x001fce000f8e00ff */
[----:B------:R-:W-:-:S07]  /*44a0*/  LEPC R20, `(.L_x_84) ;  /* 0x000000001014794e */ /* 0x000fce0000000000 */
[----:B-1----:R-:W-:Y:S05]  /*44b0*/  CALL.ABS.NOINC R8 ;  /* 0x0000000008007343 */ /* 0x002fea0003c00000 */
.L_x_84:
[----:B------:R-:W0:Y:S01]  /*44c0*/  LDC.64 R8, c[0x0][0x380] ;  /* 0x0000e000ff087b82 */ /* 0x000e220000000a00 */
[----:B------:R-:W1:Y:S01]  /*44d0*/  LDCU.64 UR4, c[0x4][0x20] ;  /* 0x01000400ff0477ac */ /* 0x000e620008000a00 */
[----:B0-----:R-:W2:Y:S06]  /*44e0*/  LDG.E R0, desc[UR36][R8.64] ;  /* 0x0000002408007981 */ /* 0x001eac000c1e1900 */
[----:B------:R0:W3:Y:S01]  /*44f0*/  LDC.64 R10, c[0x4][R2] ;  /* 0x01000000020a7b82 */ /* 0x0000e20000000a00 */
[----:B------:R-:W-:Y:S02]  /*4500*/  IMAD.U32 R16, RZ, RZ, UR38 ;  /* 0x00000026ff107e24 */ /* 0x000fe4000f8e00ff */
[----:B-1----:R-:W-:-:S02]  /*4510*/  IMAD.U32 R4, RZ, RZ, UR4 ;  /* 0x00000004ff047e24 */ /* 0x002fc4000f8e00ff */
[----:B------:R-:W-:Y:S01]  /*4520*/  IMAD.U32 R5, RZ, RZ, UR5 ;  /* 0x00000005ff057e24 */ /* 0x000fe2000f8e00ff */
[----:B------:R-:W-:-:S04]  /*4530*/  IADD3 R16, P0, PT, R16, 0x10, RZ ;  /* 0x0000001010107810 */ /* 0x000fc80007f1e0ff */
[----:B------:R-:W-:Y:S02]  /*4540*/  IADD3.X R17, PT, PT, RZ, UR39, RZ, P0, !PT ;  /* 0x00000027ff117c10 */ /* 0x000fe400087fe4ff */
[----:B------:R-:W-:-:S03]  /*4550*/  MOV R6, R16 ;  /* 0x0000001000067202 */ /* 0x000fc60000000f00 */
[----:B------:R-:W-:Y:S01]  /*4560*/  IMAD.MOV.U32 R7, RZ, RZ, R17 ;  /* 0x000000ffff077224 */ /* 0x000fe200078e0011 */
[----:B--23--:R0:W-:Y:S06]  /*4570*/  STL [UR42], R0 ;  /* 0x00000000ff007987 */ /* 0x00c1ec000810082a */
[----:B------:R-:W-:-:S07]  /*4580*/  LEPC R20, `(.L_x_85) ;  /* 0x000000001014794e */ /* 0x000fce0000000000 */
[----:B0-----:R-:W-:Y:S05]  /*4590*/  CALL.ABS.NOINC R10 ;  /* 0x000000000a007343 */ /* 0x001fea0003c00000 */
.L_x_85:
        /* <DEDUP_REMOVED lines=8> */
[----:B--23--:R0:W-:Y:S06]  /*4620*/  STL [UR42], R0 ;  /* 0x00000000ff007987 */ /* 0x00c1ec000810082a */
[----:B------:R-:W-:-:S07]  /*4630*/  LEPC R20, `(.L_x_86) ;  /* 0x000000001014794e */ /* 0x000fce0000000000 */
[----:B0-----:R-:W-:Y:S05]  /*4640*/  CALL.ABS.NOINC R10 ;  /* 0x000000000a007343 */ /* 0x001fea0003c00000 */
.L_x_86:
        /* <DEDUP_REMOVED lines=8> */
[----:B--23--:R0:W-:Y:S06]  /*46d0*/  STL [UR42], R0 ;  /* 0x00000000ff007987 */ /* 0x00c1ec000810082a */
[----:B------:R-:W-:-:S07]  /*46e0*/  LEPC R20, `(.L_x_87) ;  /* 0x000000001014794e */ /* 0x000fce0000000000 */
[----:B0-----:R-:W-:Y:S05]  /*46f0*/  CALL.ABS.NOINC R10 ;  /* 0x000000000a007343 */ /* 0x001fea0003c00000 */
.L_x_87:
        /* <DEDUP_REMOVED lines=8> */
[----:B--23--:R0:W-:Y:S06]  /*4780*/  STL [UR42], R0 ;  /* 0x00000000ff007987 */ /* 0x00c1ec000810082a */
[----:B------:R-:W-:-:S07]  /*4790*/  LEPC R20, `(.L_x_88) ;  /* 0x000000001014794e */ /* 0x000fce0000000000 */
[----:B0-----:R-:W-:Y:S05]  /*47a0*/  CALL.ABS.NOINC R10 ;  /* 0x000000000a007343 */ /* 0x001fea0003c00000 */
.L_x_88:
        /* <DEDUP_REMOVED lines=11> */
.L_x_89:
        /* <DEDUP_REMOVED lines=11> */
.L_x_90:
        /* <DEDUP_REMOVED lines=11> */
.L_x_91:
        /* <DEDUP_REMOVED lines=11> */
.L_x_92:
        /* <DEDUP_REMOVED lines=11> */
.L_x_93:
        /* <DEDUP_REMOVED lines=11> */
.L_x_94:
        /* <DEDUP_REMOVED lines=11> */
.L_x_95:
        /* <DEDUP_REMOVED lines=11> */
.L_x_96:
        /* <DEDUP_REMOVED lines=11> */
.L_x_97:
        /* <DEDUP_REMOVED lines=11> */
.L_x_98:
        /* <DEDUP_REMOVED lines=11> */
.L_x_99:
        /* <DEDUP_REMOVED lines=11> */
.L_x_100:
[----:B------:R-:W0:Y:S01]  /*4ff0*/  LDC.64 R2, c[0x4][R2] ;  /* 0x0100000002027b82 */ /* 0x000e220000000a00 */
[----:B------:R-:W1:Y:S01]  /*5000*/  LDCU.64 UR4, c[0x4][0x28] ;  /* 0x01000500ff0477ac */ /* 0x000e620008000a00 */
[----:B------:R-:W-:Y:S01]  /*5010*/  CS2R R6, SRZ ;  /* 0x0000000000067805 */ /* 0x000fe2000001ff00 */
[----:B-1----:R-:W-:Y:S01]  /*5020*/  IMAD.U32 R4, RZ, RZ, UR4 ;  /* 0x00000004ff047e24 */ /* 0x002fe2000f8e00ff */
[----:B------:R-:W-:-:S07]  /*5030*/  MOV R5, UR5 ;  /* 0x0000000500057c02 */ /* 0x000fce0008000f00 */
[----:B------:R-:W-:-:S07]  /*5040*/  LEPC R20, `(.L_x_83) ;  /* 0x000000001014794e */ /* 0x000fce0000000000 */
[----:B0-----:R-:W-:Y:S05]  /*5050*/  CALL.ABS.NOINC R2 ;  /* 0x0000000002007343 */ /* 0x001fea0003c00000 */
.L_x_83:
[----:B------:R-:W-:Y:S05]  /*5060*/  WARPSYNC.ALL ;  /* 0x0000000000007948 */ /* 0x000fea0003800000 */
[----:B------:R-:W5:Y:S01]  /*5070*/  LDCU UR4, c[0x0][0x398] ;  /* 0x00007300ff0477ac */ /* 0x000f620008000800 */
[----:B------:R-:W-:Y:S01]  /*5080*/  IMAD.U32 R25, RZ, RZ, UR46 ;  /* 0x0000002eff197e24 */ /* 0x000fe2000f8e00ff */
[----:B------:R-:W-:-:S04]  /*5090*/  USHF.L.U32 UR45, UR45, 0x1, URZ ;  /* 0x000000012d2d7899 */ /* 0x000fc800080006ff */
[----:B-----5:R-:W-:Y:S01]  /*50a0*/  UISETP.GT.AND UP0, UPT, UR45, UR4, UPT ;  /* 0x000000042d00728c */ /* 0x020fe2000bf04270 */
[----:B------:R-:W-:Y:S08]  /*50b0*/  BAR.SYNC.DEFER_BLOCKING 0x0 ;  /* 0x0000000000007b1d */ /* 0x000ff00000010000 */
[----:B------:R-:W-:Y:S05]  /*50c0*/  BRA.U !UP0, `(.L_x_101) ;  /* 0xffffffcd08107547 */ /* 0x000fea000b83ffff */
[----:B------:R-:W-:Y:S05]  /*50d0*/  EXIT ;  /* 0x000000000000794d */ /* 0x000fea0003800000 */
.L_x_102:
[----:B------:R-:W-:-:S00]  /*50e0*/  BRA `(.L_x_102) ;  /* 0xfffffffc00fc7947 */ /* 0x000fc0000383ffff */
[----:B------:R-:W-:-:S00]  /*50f0*/  NOP ;  /* 0x0000000000007918 */ /* 0x000fc00000000000 */
        /* <DEDUP_REMOVED lines=8> */
.L_x_103:


//--------------------- .nv.global.init           --------------------------
	.section	.nv.global.init,"aw",@progbits
.nv.global.init:
	.type		$str$2,@object
	.size		$str$2,($str - $str$2)
$str$2:
        /*0000*/ 	.byte	0x5d, 0x0a, 0x00
	.type		$str,@object
	.size		$str,($str$1 - $str)
$str:
        /*0003*/ 	.byte	0x09, 0x5b, 0x00
	.type		$str$1,@object
	.size		$str$1,($str$7 - $str$1)
$str$1:
        /*0006*/ 	.byte	0x25, 0x64, 0x2c, 0x20, 0x00
	.type		$str$7,@object
	.size		$str$7,($str$4 - $str$7)
$str$7:
        /*000b*/ 	.byte	0x70, 0x6c, 0x6f, 0x70, 0x0a, 0x00
	.type		$str$4,@object
	.size		$str$4,($str$3 - $str$4)
$str$4:
        /*0011*/ 	.byte	0x21, 0x21, 0x21, 0x21, 0x21, 0x21, 0x21, 0x21, 0x21, 0x21, 0x21, 0x20, 0x25, 0x64, 0x0a, 0x00
	.type		$str$3,@object
	.size		$str$3,($str$8 - $str$3)
$str$3:
        /*0021*/ 	.byte	0x09, 0x09, 0x25, 0x64, 0x20, 0x20, 0x3d, 0x20, 0x69, 0x64, 0x78, 0x20, 0x28, 0x25, 0x64, 0x20
        /*0031*/ 	.byte	0x2c, 0x20, 0x25, 0x64, 0x20, 0x65, 0x74, 0x20, 0x25, 0x64, 0x20, 0x2c, 0x20, 0x25, 0x64, 0x0a
        /*0041*/ 	.byte	0x00
	.type		$str$8,@object
	.size		$str$8,(.L_8 - $str$8)
$str$8:
        /*0042*/ 	.byte	0x25, 0x64, 0x20, 0x2d, 0x3e, 0x20, 0x6d, 0x65, 0x72, 0x67, 0x65, 0x50, 0x61, 0x74, 0x68, 0x28
        /*0052*/ 	.byte	0x52, 0x2b, 0x25, 0x64, 0x2c, 0x53, 0x2b, 0x25, 0x64, 0x20, 0x2c, 0x25, 0x64, 0x2c, 0x20, 0x53
        /*0062*/ 	.byte	0x2b, 0x25, 0x64, 0x2c, 0x20, 0x25, 0x64, 0x2c, 0x25, 0x64, 0x29, 0x3b, 0x0a, 0x00
.L_8:


//--------------------- .nv.shared.reserved.0     --------------------------
	.section	.nv.shared.reserved.0,"aw",@nobits
	.weak		__nv_reservedSMEM_offset_0_alias
	.size		__nv_reservedSMEM_offset_0_alias, 0, 64
	.other		__nv_reservedSMEM_offset_0_alias,@"STO_CUDA_RESERVED_SHARED STV_DEFAULT"
__nv_reservedSMEM_offset_0_alias:
	.zero		0
	.zero		64


//--------------------- .nv.global                --------------------------
	.section	.nv.global,"aw",@nobits
	.align	4
.nv.global:
	.type		Ad,@object
	.size		Ad,(Bd - Ad)
Ad:
	.zero		36
	.type		Bd,@object
	.size		Bd,(.L_1 - Bd)
Bd:
	.zero		36
.L_1:


//--------------------- .nv.constant0._Z4sortPiS_S_i --------------------------
	.section	.nv.constant0._Z4sortPiS_S_i,"a",@progbits
	.sectionflags	@""
	.align	4
.nv.constant0._Z4sortPiS_S_i:
	.zero		924


//--------------------- SYMBOLS --------------------------

	.type		.nv.reservedSmem.offset0,@object
	.size		.nv.reservedSmem.offset0,0x4
	.type		vprintf,@function
